// auto-generated by cutlass_sweep.conv — config: {"arch": "sm_100", "cluster_m": 2, "cluster_n": 1, "conv_kind": "fprop", "dtype": "tf32", "ndim": 2, "tile_k": 32, "tile_m": 64, "tile_n": 128}
#include "cutlass/cutlass.h"
#include "cute/tensor.hpp"
#include "cutlass/kernel_hardware_info.hpp"
#include "cutlass/conv/convolution.h"
#include "cutlass/conv/dispatch_policy.hpp"
#include "cutlass/conv/collective/collective_builder.hpp"
#include "cutlass/conv/kernel/conv_universal.hpp"
#include "cutlass/conv/device/conv_universal_adapter.hpp"
#include "cutlass/epilogue/collective/collective_builder.hpp"

using namespace cute;
using Elem = cutlass::tfloat32_t;
using Acc  = float;
using LayoutAB = cutlass::layout::TensorNHWC;
using LayoutC  = cutlass::layout::TensorNHWC;
constexpr auto ConvOp = cutlass::conv::Operator::kFprop;
using TileShape    = Shape<_64, _128, Shape<_32>>;
using ClusterShape = Shape<_2, _1, _1>;

using CollectiveEpilogue = typename cutlass::epilogue::collective::CollectiveBuilder<
    cutlass::arch::Sm100, cutlass::arch::OpClassTensorOp,
    TileShape, ClusterShape,
    cutlass::epilogue::collective::EpilogueTileAuto,
    Acc, Acc,
    Elem, LayoutC, 128 / cutlass::sizeof_bits<Elem>::value,
    Elem, LayoutC, 128 / cutlass::sizeof_bits<Elem>::value,
    cutlass::epilogue::collective::EpilogueScheduleAuto
  >::CollectiveOp;

using CollectiveMainloop = typename cutlass::conv::collective::CollectiveBuilder<
    cutlass::arch::Sm100, cutlass::arch::OpClassTensorOp, ConvOp,
    Elem, LayoutAB, 128 / cutlass::sizeof_bits<Elem>::value,
    Elem, LayoutAB, 128 / cutlass::sizeof_bits<Elem>::value,
    Acc,
    TileShape, ClusterShape,
    cutlass::conv::collective::StageCountAutoCarveout<
        static_cast<int>(sizeof(typename CollectiveEpilogue::SharedStorage))>,
    cutlass::conv::collective::KernelScheduleAuto
  >::CollectiveOp;

using ProblemShape = cutlass::conv::ConvProblemShape<
    ConvOp, CollectiveMainloop::DispatchPolicy::NumSpatialDimensions>;
using ConvKernel = cutlass::conv::kernel::ConvUniversal<
    ProblemShape, CollectiveMainloop, CollectiveEpilogue>;
using Conv = cutlass::conv::device::ConvUniversalAdapter<ConvKernel>;

auto* _anchor = &cutlass::device_kernel<ConvKernel>;


// ===== COMPILED SASS (sm_100a) =====

	.target	sm_100a

	.elftype	@"ET_EXEC"


//--------------------- .note.nv.tkinfo           --------------------------
	.section	.note.nv.tkinfo,"",@"SHT_NOTE"
	.sectionflags	@"SHF_NOTE_NV_TKINFO"
	.tkinfo
        /*0018*/ 	.word	0x00000002
        /*0030*/ 	.string	""
        /*0030*/ 	.string	"ptxas"
        /*0030*/ 	.string	"Cuda compilation tools, release 13.0, V13.0.88"
        /*0030*/ 	.string	"Build cuda_13.0.r13.0/compiler.36424714_0"
        /*0030*/ 	.string	"-arch sm_100a -m 64 "



//--------------------- .note.nv.cuinfo           --------------------------
	.section	.note.nv.cuinfo,"",@"SHT_NOTE"
	.sectionflags	@"SHF_NOTE_NV_CUINFO"
        /*0018*/ 	.short	0x0002
        /*001a*/ 	.short	0x0064
        /*001c*/ 	.short	0x0082
	.zero		2


//--------------------- .nv.info                  --------------------------
	.section	.nv.info,"",@"SHT_CUDA_INFO"
	.align	4


	//----- nvinfo : EIATTR_REGCOUNT
	.align		4
        /*0000*/ 	.byte	0x04, 0x2f
        /*0002*/ 	.short	(.L_19 - .L_18)
	.align		4
.L_18:
        /*0004*/ 	.word	index@(_ZN7cutlass13device_kernelINS_4conv6kernel13ConvUniversalINS1_16ConvProblemShapeILNS1_8OperatorE0ELi2EEENS1_10collective14CollectiveConvINS1_47MainloopSm100TmaUmmaWarpSpecializedImplicitGemmILS5_0ELi8ELi2ELi1ELi2EN4cute5tupleIJNSA_1CILi2EEENSC_ILi1EEESE_EEEEENSB_IJNSC_ILi64EEENSC_ILi128EEENSB_IJNSC_ILi32EEEEEEEEENS_10tfloat32_tESM_NSA_8TiledMMAINSA_8MMA_AtomIJNSA_17SM100_MMA_TF32_SSISM_SM_fLi64ELi128ELNSA_4UMMA5MajorE0ELSR_0ELNSQ_7ScaleInE0ELSS_0EEEEEENSA_6LayoutINSB_IJSE_SE_SE_EEENSB_IJNSC_ILi0EEESX_SX_EEEEENSB_IJNSA_10UnderscoreES10_S10_EEEEENS7_6detail27Sm100ImplicitGemmTileTraitsINSA_20SM90_TMA_LOAD_IM2COLENSA_14ComposedLayoutINSA_7SwizzleILi3ELi4ELi3EEENSA_18smem_ptr_flag_bitsILi32EEENSV_INSB_IJNSC_ILi8EEESJ_EEENSB_IJSJ_SE_EEEEEEEvEENS14_INSA_23SM90_TMA_LOAD_MULTICASTES1F_vEEEENS_8epilogue10collective18CollectiveEpilogueINS1K_23Sm100TmaWarpSpecializedILi4ELi2ELi16ELb1ELb0EEEJSL_NSB_IJNSV_ISH_SE_EENSV_ISJ_SE_EEEEESM_NSB_IJNSB_IJlllEEESE_SX_EEESM_S1T_NS1K_6fusion15FusionCallbacksIS1O_NS1U_17LinearCombinationISM_fSM_fLNS_15FloatRoundStyleE2EEESL_S1R_JEEENSA_5SM1004TMEM4LOAD26SM100_TMEM_LOAD_16dp128b8xES15_S1F_NSA_17SM75_U32x4_LDSM_NENSA_21SM90_TMA_STORE_IM2COLES1F_NSA_17SM90_U32x4_STSM_NENSA_39AutoVectorizingCopyWithAssumedAlignmentILi128EEEEEEvvEEEEvNT_6ParamsE)
        /*0008*/ 	.word	0x0000005e


	//----- nvinfo : EIATTR_FRAME_SIZE
	.align		4
.L_19:
        /*000c*/ 	.byte	0x04, 0x11
        /*000e*/ 	.short	(.L_21 - .L_20)
	.align		4
.L_20:
        /*0010*/ 	.word	index@($__internal_2_$__cuda_sm10x_tcgen05_guardrail_trap_unallocated_columns_being_dealloced)
        /*0014*/ 	.word	0x00000008


	//----- nvinfo : EIATTR_FRAME_SIZE
	.align		4
.L_21:
        /*0018*/ 	.byte	0x04, 0x11
        /*001a*/ 	.short	(.L_23 - .L_22)
	.align		4
.L_22:
        /*001c*/ 	.word	index@($__internal_1_$__cuda_sm10x_tcgen05_guardrail_trap_phase_invalid_during_alloc)
        /*0020*/ 	.word	0x00000008


	//----- nvinfo : EIATTR_FRAME_SIZE
	.align		4
.L_23:
        /*0024*/ 	.byte	0x04, 0x11
        /*0026*/ 	.short	(.L_25 - .L_24)
	.align		4
.L_24:
        /*0028*/ 	.word	index@($__internal_0_$__cuda_sm10x_tcgen05_guardrail_trap_col_being_dealloced_not_returned_by_alloc)
        /*002c*/ 	.word	0x00000008


	//----- nvinfo : EIATTR_FRAME_SIZE
	.align		4
.L_25:
        /*0030*/ 	.byte	0x04, 0x11
        /*0032*/ 	.short	(.L_27 - .L_26)
	.align		4
.L_26:
        /*0034*/ 	.word	index@(_ZN7cutlass13device_kernelINS_4conv6kernel13ConvUniversalINS1_16ConvProblemShapeILNS1_8OperatorE0ELi2EEENS1_10collective14CollectiveConvINS1_47MainloopSm100TmaUmmaWarpSpecializedImplicitGemmILS5_0ELi8ELi2ELi1ELi2EN4cute5tupleIJNSA_1CILi2EEENSC_ILi1EEESE_EEEEENSB_IJNSC_ILi64EEENSC_ILi128EEENSB_IJNSC_ILi32EEEEEEEEENS_10tfloat32_tESM_NSA_8TiledMMAINSA_8MMA_AtomIJNSA_17SM100_MMA_TF32_SSISM_SM_fLi64ELi128ELNSA_4UMMA5MajorE0ELSR_0ELNSQ_7ScaleInE0ELSS_0EEEEEENSA_6LayoutINSB_IJSE_SE_SE_EEENSB_IJNSC_ILi0EEESX_SX_EEEEENSB_IJNSA_10UnderscoreES10_S10_EEEEENS7_6detail27Sm100ImplicitGemmTileTraitsINSA_20SM90_TMA_LOAD_IM2COLENSA_14ComposedLayoutINSA_7SwizzleILi3ELi4ELi3EEENSA_18smem_ptr_flag_bitsILi32EEENSV_INSB_IJNSC_ILi8EEESJ_EEENSB_IJSJ_SE_EEEEEEEvEENS14_INSA_23SM90_TMA_LOAD_MULTICASTES1F_vEEEENS_8epilogue10collective18CollectiveEpilogueINS1K_23Sm100TmaWarpSpecializedILi4ELi2ELi16ELb1ELb0EEEJSL_NSB_IJNSV_ISH_SE_EENSV_ISJ_SE_EEEEESM_NSB_IJNSB_IJlllEEESE_SX_EEESM_S1T_NS1K_6fusion15FusionCallbacksIS1O_NS1U_17LinearCombinationISM_fSM_fLNS_15FloatRoundStyleE2EEESL_S1R_JEEENSA_5SM1004TMEM4LOAD26SM100_TMEM_LOAD_16dp128b8xES15_S1F_NSA_17SM75_U32x4_LDSM_NENSA_21SM90_TMA_STORE_IM2COLES1F_NSA_17SM90_U32x4_STSM_NENSA_39AutoVectorizingCopyWithAssumedAlignmentILi128EEEEEEvvEEEEvNT_6ParamsE)
        /*0038*/ 	.word	0x00000008


	//----- nvinfo : EIATTR_MIN_STACK_SIZE
	.align		4
.L_27:
        /*003c*/ 	.byte	0x04, 0x12
        /*003e*/ 	.short	(.L_29 - .L_28)
	.align		4
.L_28:
        /*0040*/ 	.word	index@(_ZN7cutlass13device_kernelINS_4conv6kernel13ConvUniversalINS1_16ConvProblemShapeILNS1_8OperatorE0ELi2EEENS1_10collective14CollectiveConvINS1_47MainloopSm100TmaUmmaWarpSpecializedImplicitGemmILS5_0ELi8ELi2ELi1ELi2EN4cute5tupleIJNSA_1CILi2EEENSC_ILi1EEESE_EEEEENSB_IJNSC_ILi64EEENSC_ILi128EEENSB_IJNSC_ILi32EEEEEEEEENS_10tfloat32_tESM_NSA_8TiledMMAINSA_8MMA_AtomIJNSA_17SM100_MMA_TF32_SSISM_SM_fLi64ELi128ELNSA_4UMMA5MajorE0ELSR_0ELNSQ_7ScaleInE0ELSS_0EEEEEENSA_6LayoutINSB_IJSE_SE_SE_EEENSB_IJNSC_ILi0EEESX_SX_EEEEENSB_IJNSA_10UnderscoreES10_S10_EEEEENS7_6detail27Sm100ImplicitGemmTileTraitsINSA_20SM90_TMA_LOAD_IM2COLENSA_14ComposedLayoutINSA_7SwizzleILi3ELi4ELi3EEENSA_18smem_ptr_flag_bitsILi32EEENSV_INSB_IJNSC_ILi8EEESJ_EEENSB_IJSJ_SE_EEEEEEEvEENS14_INSA_23SM90_TMA_LOAD_MULTICASTES1F_vEEEENS_8epilogue10collective18CollectiveEpilogueINS1K_23Sm100TmaWarpSpecializedILi4ELi2ELi16ELb1ELb0EEEJSL_NSB_IJNSV_ISH_SE_EENSV_ISJ_SE_EEEEESM_NSB_IJNSB_IJlllEEESE_SX_EEESM_S1T_NS1K_6fusion15FusionCallbacksIS1O_NS1U_17LinearCombinationISM_fSM_fLNS_15FloatRoundStyleE2EEESL_S1R_JEEENSA_5SM1004TMEM4LOAD26SM100_TMEM_LOAD_16dp128b8xES15_S1F_NSA_17SM75_U32x4_LDSM_NENSA_21SM90_TMA_STORE_IM2COLES1F_NSA_17SM90_U32x4_STSM_NENSA_39AutoVectorizingCopyWithAssumedAlignmentILi128EEEEEEvvEEEEvNT_6ParamsE)
        /*0044*/ 	.word	0x00000008
.L_29:


//--------------------- .nv.compat                --------------------------
	.section	.nv.compat,"",@"SHT_CUDA_COMPAT_INFO"
	.align	4
        /*0000*/ 	.byte	0x02, 0x09, 0x01, 0x00, 0x02, 0x02, 0x02, 0x00, 0x02, 0x05, 0x05, 0x00, 0x03, 0x07, 0x01, 0x01
        /*0010*/ 	.byte	0x02, 0x03, 0x01, 0x00, 0x02, 0x06, 0x01, 0x00, 0x04, 0x0b, 0x08, 0x00, 0x09, 0x00, 0x00, 0x00
        /*0020*/ 	.byte	0x00, 0x00, 0x00, 0x00


//--------------------- .nv.info._ZN7cutlass13device_kernelINS_4conv6kernel13ConvUniversalINS1_16ConvProblemShapeILNS1_8OperatorE0ELi2EEENS1_10collective14CollectiveConvINS1_47MainloopSm100TmaUmmaWarpSpecializedImplicitGemmILS5_0ELi8ELi2ELi1ELi2EN4cute5tupleIJNSA_1CILi2EEENSC_ILi1EEESE_EEEEENSB_IJNSC_ILi64EEENSC_ILi128EEENSB_IJNSC_ILi32EEEEEEEEENS_10tfloat32_tESM_NSA_8TiledMMAINSA_8MMA_AtomIJNSA_17SM100_MMA_TF32_SSISM_SM_fLi64ELi128ELNSA_4UMMA5MajorE0ELSR_0ELNSQ_7ScaleInE0ELSS_0EEEEEENSA_6LayoutINSB_IJSE_SE_SE_EEENSB_IJNSC_ILi0EEESX_SX_EEEEENSB_IJNSA_10UnderscoreES10_S10_EEEEENS7_6detail27Sm100ImplicitGemmTileTraitsINSA_20SM90_TMA_LOAD_IM2COLENSA_14ComposedLayoutINSA_7SwizzleILi3ELi4ELi3EEENSA_18smem_ptr_flag_bitsILi32EEENSV_INSB_IJNSC_ILi8EEESJ_EEENSB_IJSJ_SE_EEEEEEEvEENS14_INSA_23SM90_TMA_LOAD_MULTICASTES1F_vEEEENS_8epilogue10collective18CollectiveEpilogueINS1K_23Sm100TmaWarpSpecializedILi4ELi2ELi16ELb1ELb0EEEJSL_NSB_IJNSV_ISH_SE_EENSV_ISJ_SE_EEEEESM_NSB_IJNSB_IJlllEEESE_SX_EEESM_S1T_NS1K_6fusion15FusionCallbacksIS1O_NS1U_17LinearCombinationISM_fSM_fLNS_15FloatRoundStyleE2EEESL_S1R_JEEENSA_5SM1004TMEM4LOAD26SM100_TMEM_LOAD_16dp128b8xES15_S1F_NSA_17SM75_U32x4_LDSM_NENSA_21SM90_TMA_STORE_IM2COLES1F_NSA_17SM90_U32x4_STSM_NENSA_39AutoVectorizingCopyWithAssumedAlignmentILi128EEEEEEvvEEEEvNT_6ParamsE --------------------------
	.section	.nv.info._ZN7cutlass13device_kernelINS_4conv6kernel13ConvUniversalINS1_16ConvProblemShapeILNS1_8OperatorE0ELi2EEENS1_10collective14CollectiveConvINS1_47MainloopSm100TmaUmmaWarpSpecializedImplicitGemmILS5_0ELi8ELi2ELi1ELi2EN4cute5tupleIJNSA_1CILi2EEENSC_ILi1EEESE_EEEEENSB_IJNSC_ILi64EEENSC_ILi128EEENSB_IJNSC_ILi32EEEEEEEEENS_10tfloat32_tESM_NSA_8TiledMMAINSA_8MMA_AtomIJNSA_17SM100_MMA_TF32_SSISM_SM_fLi64ELi128ELNSA_4UMMA5MajorE0ELSR_0ELNSQ_7ScaleInE0ELSS_0EEEEEENSA_6LayoutINSB_IJSE_SE_SE_EEENSB_IJNSC_ILi0EEESX_SX_EEEEENSB_IJNSA_10UnderscoreES10_S10_EEEEENS7_6detail27Sm100ImplicitGemmTileTraitsINSA_20SM90_TMA_LOAD_IM2COLENSA_14ComposedLayoutINSA_7SwizzleILi3ELi4ELi3EEENSA_18smem_ptr_flag_bitsILi32EEENSV_INSB_IJNSC_ILi8EEESJ_EEENSB_IJSJ_SE_EEEEEEEvEENS14_INSA_23SM90_TMA_LOAD_MULTICASTES1F_vEEEENS_8epilogue10collective18CollectiveEpilogueINS1K_23Sm100TmaWarpSpecializedILi4ELi2ELi16ELb1ELb0EEEJSL_NSB_IJNSV_ISH_SE_EENSV_ISJ_SE_EEEEESM_NSB_IJNSB_IJlllEEESE_SX_EEESM_S1T_NS1K_6fusion15FusionCallbacksIS1O_NS1U_17LinearCombinationISM_fSM_fLNS_15FloatRoundStyleE2EEESL_S1R_JEEENSA_5SM1004TMEM4LOAD26SM100_TMEM_LOAD_16dp128b8xES15_S1F_NSA_17SM75_U32x4_LDSM_NENSA_21SM90_TMA_STORE_IM2COLES1F_NSA_17SM90_U32x4_STSM_NENSA_39AutoVectorizingCopyWithAssumedAlignmentILi128EEEEEEvvEEEEvNT_6ParamsE,"",@"SHT_CUDA_INFO"
	.sectionflags	@""
	.align	4


	//----- nvinfo : EIATTR_CUDA_API_VERSION
	.align		4
        /*0000*/ 	.byte	0x04, 0x37
        /*0002*/ 	.short	(.L_31 - .L_30)
.L_30:
        /*0004*/ 	.word	0x00000082


	//----- nvinfo : EIATTR_KPARAM_INFO
	.align		4
.L_31:
        /*0008*/ 	.byte	0x04, 0x17
        /*000a*/ 	.short	(.L_33 - .L_32)
.L_32:
        /*000c*/ 	.word	0x00000000
        /*0010*/ 	.short	0x0000
        /*0012*/ 	.short	0x0000
        /*0014*/ 	.byte	0x00, 0xf0, 0x01, 0x20


	//----- nvinfo : EIATTR_AT_ENTRY_FRAGMENTS
	.align		4
.L_33:
        /*0018*/ 	.byte	0x04, 0x4f
        /*001a*/ 	.short	(.L_35 - .L_34)


	//   ....[0]....
.L_34:
        /*001c*/ 	.word	0x00000006


	//----- nvinfo : EIATTR_RESERVED_SMEM_USED
	.align		4
.L_35:
        /*0020*/ 	.byte	0x01, 0x41
	.zero		2


	//----- nvinfo : EIATTR_SPARSE_MMA_MASK
	.align		4
        /*0024*/ 	.byte	0x03, 0x50
        /*0026*/ 	.short	0x0000


	//----- nvinfo : EIATTR_TCGEN05_1CTA_USED
	.align		4
        /*0028*/ 	.byte	0x01, 0x51
	.zero		2


	//----- nvinfo : EIATTR_MAXREG_COUNT
	.align		4
        /*002c*/ 	.byte	0x03, 0x1b
        /*002e*/ 	.short	0x00ff


	//----- nvinfo : EIATTR_NUM_BARRIERS
	.align		4
        /*0030*/ 	.byte	0x02, 0x4c
        /*0032*/ 	.byte	0x07
	.zero		1


	//----- nvinfo : EIATTR_EXTERNS
	.align		4
        /*0034*/ 	.byte	0x04, 0x0f
        /*0036*/ 	.short	(.L_37 - .L_36)


	//   ....[0]....
	.align		4
.L_36:
        /*0038*/ 	.word	index@(__assertfail)


	//----- nvinfo : EIATTR_MERCURY_ISA_VERSION
	.align		4
.L_37:
        /*003c*/ 	.byte	0x03, 0x5f
        /*003e*/ 	.short	0x0101


	//----- nvinfo : EIATTR_INT_WARP_WIDE_INSTR_OFFSETS
	.align		4
        /*0040*/ 	.byte	0x04, 0x31
        /*0042*/ 	.short	(.L_39 - .L_38)


	//   ....[0]....
.L_38:
        /*0044*/ 	.word	0x00003eb0


	//   ....[1]....
        /*0048*/ 	.word	0x00003ed0


	//   ....[2]....
        /*004c*/ 	.word	0x00003f00


	//   ....[3]....
        /*0050*/ 	.word	0x00004b90


	//   ....[4]....
        /*0054*/ 	.word	0x00004c10


	//   ....[5]....
        /*0058*/ 	.word	0x00004cd0


	//   ....[6]....
        /*005c*/ 	.word	0x00004d90


	//   ....[7]....
        /*0060*/ 	.word	0x00004e50


	//   ....[8]....
        /*0064*/ 	.word	0x00004f10


	//   ....[9]....
        /*0068*/ 	.word	0x00005000


	//   ....[10]....
        /*006c*/ 	.word	0x00005100


	//----- nvinfo : EIATTR_COOP_GROUP_MASK_REGIDS
	.align		4
.L_39:
        /*0070*/ 	.byte	0x04, 0x29
        /*0072*/ 	.short	(.L_41 - .L_40)


	//   ....[0]....
.L_40:
        /*0074*/ 	.word	0xffffffff


	//   ....[1]....
        /*0078*/ 	.word	0xffffffff


	//   ....[2]....
        /*007c*/ 	.word	0xffffffff


	//   ....[3]....
        /*0080*/ 	.word	0xffffffff


	//   ....[4]....
        /*0084*/ 	.word	0xffffffff


	//   ....[5]....
        /*0088*/ 	.word	0xffffffff


	//   ....[6]....
        /*008c*/ 	.word	0xffffffff


	//   ....[7]....
        /*0090*/ 	.word	0xffffffff


	//   ....[8]....
        /*0094*/ 	.word	0xffffffff


	//   ....[9]....
        /*0098*/ 	.word	0xffffffff


	//   ....[10]....
        /*009c*/ 	.word	0xffffffff


	//   ....[11]....
        /*00a0*/ 	.word	0xffffffff


	//   ....[12]....
        /*00a4*/ 	.word	0xffffffff


	//----- nvinfo : EIATTR_COOP_GROUP_INSTR_OFFSETS
	.align		4
.L_41:
        /*00a8*/ 	.byte	0x04, 0x28
        /*00aa*/ 	.short	(.L_43 - .L_42)


	//   ....[0]....
.L_42:
        /*00ac*/ 	.word	0x00000090


	//   ....[1]....
        /*00b0*/ 	.word	0x00000500


	//   ....[2]....
        /*00b4*/ 	.word	0x00000740


	//   ....[3]....
        /*00b8*/ 	.word	0x000008e0


	//   ....[4]....
        /*00bc*/ 	.word	0x000009e0


	//   ....[5]....
        /*00c0*/ 	.word	0x00000b30


	//   ....[6]....
        /*00c4*/ 	.word	0x00000d30


	//   ....[7]....
        /*00c8*/ 	.word	0x00002390


	//   ....[8]....
        /*00cc*/ 	.word	0x000031e0


	//   ....[9]....
        /*00d0*/ 	.word	0x000033f0


	//   ....[10]....
        /*00d4*/ 	.word	0x00003420


	//   ....[11]....
        /*00d8*/ 	.word	0x00003d90


	//   ....[12]....
        /*00dc*/ 	.word	0x00003fd0


	//----- nvinfo : EIATTR_VRC_CTA_INIT_COUNT
	.align		4
.L_43:
        /*00e0*/ 	.byte	0x02, 0x4a
        /*00e2*/ 	.byte	0x80
	.zero		1


	//----- nvinfo : EIATTR_SYSCALL_OFFSETS
	.align		4
        /*00e4*/ 	.byte	0x04, 0x46
        /*00e6*/ 	.short	(.L_45 - .L_44)


	//   ....[0]....
.L_44:
        /*00e8*/ 	.word	0x00005da0


	//   ....[1]....
        /*00ec*/ 	.word	0x00005e90


	//   ....[2]....
        /*00f0*/ 	.word	0x00006800


	//   ....[3]....
        /*00f4*/ 	.word	0x000071f0


	//   ....[4]....
        /*00f8*/ 	.word	0x00007b70


	//   ....[5]....
        /*00fc*/ 	.word	0x000084d0


	//----- nvinfo : EIATTR_MBARRIER_INSTR_OFFSETS
	.align		4
.L_45:
        /*0100*/ 	.byte	0x04, 0x39
        /*0102*/ 	.short	(.L_47 - .L_46)


	//   ....[0]....
.L_46:
        /*0104*/ 	.word	0x00000620
        /*0108*/ 	.word	0x000000ff
        /*010c*/ 	.word	0x00000000
        /*0110*/ 	.short	0x0100
        /*0112*/ 	.byte	0x04
	.zero		1


	//   ....[1]....
        /*0114*/ 	.word	0x00000630
        /*0118*/ 	.word	0x000000ff
        /*011c*/ 	.word	0x00000040
        /*0120*/ 	.short	0x0100
        /*0122*/ 	.byte	0x04
	.zero		1


	//   ....[2]....
        /*0124*/ 	.word	0x00000640
        /*0128*/ 	.word	0x000000ff
        /*012c*/ 	.word	0x00000008
        /*0130*/ 	.short	0x0100
        /*0132*/ 	.byte	0x04
	.zero		1


	//   ....[3]....
        /*0134*/ 	.word	0x00000650
        /*0138*/ 	.word	0x000000ff
        /*013c*/ 	.word	0x00000048
        /*0140*/ 	.short	0x0100
        /*0142*/ 	.byte	0x04
	.zero		1


	//   ....[4]....
        /*0144*/ 	.word	0x00000660
        /*0148*/ 	.word	0x000000ff
        /*014c*/ 	.word	0x00000010
        /*0150*/ 	.short	0x0100
        /*0152*/ 	.byte	0x04
	.zero		1


	//   ....[5]....
        /*0154*/ 	.word	0x00000670
        /*0158*/ 	.word	0x000000ff
        /*015c*/ 	.word	0x00000050
        /*0160*/ 	.short	0x0100
        /*0162*/ 	.byte	0x04
	.zero		1


	//   ....[6]....
        /*0164*/ 	.word	0x00000680
        /*0168*/ 	.word	0x000000ff
        /*016c*/ 	.word	0x00000018
        /*0170*/ 	.short	0x0100
        /*0172*/ 	.byte	0x04
	.zero		1


	//   ....[7]....
        /*0174*/ 	.word	0x00000690
        /*0178*/ 	.word	0x000000ff
        /*017c*/ 	.word	0x00000058
        /*0180*/ 	.short	0x0100
        /*0182*/ 	.byte	0x04
	.zero		1


	//   ....[8]....
        /*0184*/ 	.word	0x000006a0
        /*0188*/ 	.word	0x000000ff
        /*018c*/ 	.word	0x00000020
        /*0190*/ 	.short	0x0100
        /*0192*/ 	.byte	0x04
	.zero		1


	//   ....[9]....
        /*0194*/ 	.word	0x000006b0
        /*0198*/ 	.word	0x000000ff
        /*019c*/ 	.word	0x00000060
        /*01a0*/ 	.short	0x0100
        /*01a2*/ 	.byte	0x04
	.zero		1


	//   ....[10]....
        /*01a4*/ 	.word	0x000006c0
        /*01a8*/ 	.word	0x000000ff
        /*01ac*/ 	.word	0x00000028
        /*01b0*/ 	.short	0x0100
        /*01b2*/ 	.byte	0x04
	.zero		1


	//   ....[11]....
        /*01b4*/ 	.word	0x000006d0
        /*01b8*/ 	.word	0x000000ff
        /*01bc*/ 	.word	0x00000068
        /*01c0*/ 	.short	0x0100
        /*01c2*/ 	.byte	0x04
	.zero		1


	//   ....[12]....
        /*01c4*/ 	.word	0x000006e0
        /*01c8*/ 	.word	0x000000ff
        /*01cc*/ 	.word	0x00000030
        /*01d0*/ 	.short	0x0100
        /*01d2*/ 	.byte	0x04
	.zero		1


	//   ....[13]....
        /*01d4*/ 	.word	0x000006f0
        /*01d8*/ 	.word	0x000000ff
        /*01dc*/ 	.word	0x00000070
        /*01e0*/ 	.short	0x0100
        /*01e2*/ 	.byte	0x04
	.zero		1


	//   ....[14]....
        /*01e4*/ 	.word	0x00000700
        /*01e8*/ 	.word	0x000000ff
        /*01ec*/ 	.word	0x00000038
        /*01f0*/ 	.short	0x0100
        /*01f2*/ 	.byte	0x04
	.zero		1


	//   ....[15]....
        /*01f4*/ 	.word	0x00000710
        /*01f8*/ 	.word	0x000000ff
        /*01fc*/ 	.word	0x00000078
        /*0200*/ 	.short	0x0100
        /*0202*/ 	.byte	0x04
	.zero		1


	//   ....[16]....
        /*0204*/ 	.word	0x00000850
        /*0208*/ 	.word	0x000000ff
        /*020c*/ 	.word	0x00000080
        /*0210*/ 	.short	0x0100
        /*0212*/ 	.byte	0x04
	.zero		1


	//   ....[17]....
        /*0214*/ 	.word	0x00000860
        /*0218*/ 	.word	0x000000ff
        /*021c*/ 	.word	0x000000a0
        /*0220*/ 	.short	0x0100
        /*0222*/ 	.byte	0x04
	.zero		1


	//   ....[18]....
        /*0224*/ 	.word	0x00000870
        /*0228*/ 	.word	0x000000ff
        /*022c*/ 	.word	0x00000088
        /*0230*/ 	.short	0x0100
        /*0232*/ 	.byte	0x04
	.zero		1


	//   ....[19]....
        /*0234*/ 	.word	0x00000880
        /*0238*/ 	.word	0x000000ff
        /*023c*/ 	.word	0x000000a8
        /*0240*/ 	.short	0x0100
        /*0242*/ 	.byte	0x04
	.zero		1


	//   ....[20]....
        /*0244*/ 	.word	0x00000890
        /*0248*/ 	.word	0x000000ff
        /*024c*/ 	.word	0x00000090
        /*0250*/ 	.short	0x0100
        /*0252*/ 	.byte	0x04
	.zero		1


	//   ....[21]....
        /*0254*/ 	.word	0x000008a0
        /*0258*/ 	.word	0x000000ff
        /*025c*/ 	.word	0x000000b0
        /*0260*/ 	.short	0x0100
        /*0262*/ 	.byte	0x04
	.zero		1


	//   ....[22]....
        /*0264*/ 	.word	0x000008b0
        /*0268*/ 	.word	0x000000ff
        /*026c*/ 	.word	0x00000098
        /*0270*/ 	.short	0x0100
        /*0272*/ 	.byte	0x04
	.zero		1


	//   ....[23]....
        /*0274*/ 	.word	0x000008c0
        /*0278*/ 	.word	0x000000ff
        /*027c*/ 	.word	0x000000b8
        /*0280*/ 	.short	0x0100
        /*0282*/ 	.byte	0x04
	.zero		1


	//   ....[24]....
        /*0284*/ 	.word	0x000009b0
        /*0288*/ 	.word	0x000000ff
        /*028c*/ 	.word	0x000000c0
        /*0290*/ 	.short	0x0100
        /*0292*/ 	.byte	0x06
	.zero		1


	//   ....[25]....
        /*0294*/ 	.word	0x000009c0
        /*0298*/ 	.word	0x000000ff
        /*029c*/ 	.word	0x000000c8
        /*02a0*/ 	.short	0x0100
        /*02a2*/ 	.byte	0x06
	.zero		1


	//   ....[26]....
        /*02a4*/ 	.word	0x00000b00
        /*02a8*/ 	.word	0x000000ff
        /*02ac*/ 	.word	0x000000d0
        /*02b0*/ 	.short	0x0100
        /*02b2*/ 	.byte	0x06
	.zero		1


	//   ....[27]....
        /*02b4*/ 	.word	0x00000b10
        /*02b8*/ 	.word	0x000000ff
        /*02bc*/ 	.word	0x000000d8
        /*02c0*/ 	.short	0x0100
        /*02c2*/ 	.byte	0x06
	.zero		1


	//   ....[28]....
        /*02c4*/ 	.word	0x00000c40
        /*02c8*/ 	.word	0x000000ff
        /*02cc*/ 	.word	0x000000e0
        /*02d0*/ 	.short	0x0100
        /*02d2*/ 	.byte	0x04
	.zero		1


	//   ....[29]....
        /*02d4*/ 	.word	0x00000c50
        /*02d8*/ 	.word	0x000000ff
        /*02dc*/ 	.word	0x000000f0
        /*02e0*/ 	.short	0x0100
        /*02e2*/ 	.byte	0x04
	.zero		1


	//   ....[30]....
        /*02e4*/ 	.word	0x00000c60
        /*02e8*/ 	.word	0x000000ff
        /*02ec*/ 	.word	0x000000e8
        /*02f0*/ 	.short	0x0100
        /*02f2*/ 	.byte	0x04
	.zero		1


	//   ....[31]....
        /*02f4*/ 	.word	0x00000c70
        /*02f8*/ 	.word	0x000000ff
        /*02fc*/ 	.word	0x000000f8
        /*0300*/ 	.short	0x0100
        /*0302*/ 	.byte	0x04
	.zero		1


	//   ....[32]....
        /*0304*/ 	.word	0x00001840
        /*0308*/ 	.word	0x000000ff
        /*030c*/ 	.word	0x00000040
        /*0310*/ 	.short	0x010a
        /*0312*/ 	.byte	0x04
	.zero		1


	//   ....[33]....
        /*0314*/ 	.word	0x00001a90
        /*0318*/ 	.word	0x000000ff
        /*031c*/ 	.word	0x00000040
        /*0320*/ 	.short	0x010a
        /*0322*/ 	.byte	0x09
	.zero		1


	//   ....[34]....
        /*0324*/ 	.word	0x00001c20
        /*0328*/ 	.word	0x000000ff
        /*032c*/ 	.word	0x00000040
        /*0330*/ 	.short	0x010a
        /*0332*/ 	.byte	0x07
	.zero		1


	//   ....[35]....
        /*0334*/ 	.word	0x00001e00
        /*0338*/ 	.word	0x000000ff
        /*033c*/ 	.word	0x000000c8
        /*0340*/ 	.short	0x0101
        /*0342*/ 	.byte	0x18
	.zero		1


	//   ....[36]....
        /*0344*/ 	.word	0x00001e20
        /*0348*/ 	.word	0x000000ff
        /*034c*/ 	.word	0x00000040
        /*0350*/ 	.short	0x010a
        /*0352*/ 	.byte	0x04
	.zero		1


	//   ....[37]....
        /*0354*/ 	.word	0x00002030
        /*0358*/ 	.word	0x000000ff
        /*035c*/ 	.word	0x00000040
        /*0360*/ 	.short	0x010a
        /*0362*/ 	.byte	0x09
	.zero		1


	//   ....[38]....
        /*0364*/ 	.word	0x000021c0
        /*0368*/ 	.word	0x000000ff
        /*036c*/ 	.word	0x00000040
        /*0370*/ 	.short	0x010a
        /*0372*/ 	.byte	0x07
	.zero		1


	//   ....[39]....
        /*0374*/ 	.word	0x000023a0
        /*0378*/ 	.word	0x000000ff
        /*037c*/ 	.word	0x000000d0
        /*0380*/ 	.short	0x010a
        /*0382*/ 	.byte	0x18
	.zero		1


	//   ....[40]....
        /*0384*/ 	.word	0x00002460
        /*0388*/ 	.word	0x000000ff
        /*038c*/ 	.word	0x00000000
        /*0390*/ 	.short	0x0101
        /*0392*/ 	.byte	0x04
	.zero		1


	//   ....[41]....
        /*0394*/ 	.word	0x00002a50
        /*0398*/ 	.word	0x000000ff
        /*039c*/ 	.word	0x00000000
        /*03a0*/ 	.short	0x010a
        /*03a2*/ 	.byte	0x04
	.zero		1


	//   ....[42]....
        /*03a4*/ 	.word	0x00002ae0
        /*03a8*/ 	.word	0x000000ff
        /*03ac*/ 	.word	0x00000000
        /*03b0*/ 	.short	0x010a
        /*03b2*/ 	.byte	0x05
	.zero		1


	//   ....[43]....
        /*03b4*/ 	.word	0x00002b70
        /*03b8*/ 	.word	0x000000ff
        /*03bc*/ 	.word	0x00000000
        /*03c0*/ 	.short	0x010a
        /*03c2*/ 	.byte	0x05
	.zero		1


	//   ....[44]....
        /*03c4*/ 	.word	0x00002c00
        /*03c8*/ 	.word	0x000000ff
        /*03cc*/ 	.word	0x00000000
        /*03d0*/ 	.short	0x010a
        /*03d2*/ 	.byte	0x05
	.zero		1


	//   ....[45]....
        /*03d4*/ 	.word	0x00002c90
        /*03d8*/ 	.word	0x000000ff
        /*03dc*/ 	.word	0x00000000
        /*03e0*/ 	.short	0x010a
        /*03e2*/ 	.byte	0x05
	.zero		1


	//   ....[46]....
        /*03e4*/ 	.word	0x00002d20
        /*03e8*/ 	.word	0x000000ff
        /*03ec*/ 	.word	0x00000000
        /*03f0*/ 	.short	0x010a
        /*03f2*/ 	.byte	0x05
	.zero		1


	//   ....[47]....
        /*03f4*/ 	.word	0x00002db0
        /*03f8*/ 	.word	0x000000ff
        /*03fc*/ 	.word	0x00000000
        /*0400*/ 	.short	0x010a
        /*0402*/ 	.byte	0x05
	.zero		1


	//   ....[48]....
        /*0404*/ 	.word	0x00002e50
        /*0408*/ 	.word	0x00000000
        /*040c*/ 	.word	0x00000000
        /*0410*/ 	.short	0x010a
        /*0412*/ 	.byte	0xff
	.zero		1


	//   ....[49]....
        /*0414*/ 	.word	0x00002fa0
        /*0418*/ 	.word	0x000000ff
        /*041c*/ 	.word	0x000000d8
        /*0420*/ 	.short	0x010a
        /*0422*/ 	.byte	0x04
	.zero		1


	//   ....[50]....
        /*0424*/ 	.word	0x00003040
        /*0428*/ 	.word	0x000000ff
        /*042c*/ 	.word	0x000000d0
        /*0430*/ 	.short	0x010a
        /*0432*/ 	.byte	0x04
	.zero		1


	//   ....[51]....
        /*0434*/ 	.word	0x000030e0
        /*0438*/ 	.word	0x000000ff
        /*043c*/ 	.word	0x00000000
        /*0440*/ 	.short	0x0101
        /*0442*/ 	.byte	0x05
	.zero		1


	//   ....[52]....
        /*0444*/ 	.word	0x00003120
        /*0448*/ 	.word	0x000000ff
        /*044c*/ 	.word	0x000000d8
        /*0450*/ 	.short	0x0106
        /*0452*/ 	.byte	0x04
	.zero		1


	//   ....[53]....
        /*0454*/ 	.word	0x00003160
        /*0458*/ 	.word	0x00000000
        /*045c*/ 	.word	0x000000d8
        /*0460*/ 	.short	0x010a
        /*0462*/ 	.byte	0xff
	.zero		1


	//   ....[54]....
        /*0464*/ 	.word	0x000036d0
        /*0468*/ 	.word	0x000000ff
        /*046c*/ 	.word	0x000000d0
        /*0470*/ 	.short	0x010a
        /*0472*/ 	.byte	0x14
	.zero		1


	//   ....[55]....
        /*0474*/ 	.word	0x00003780
        /*0478*/ 	.word	0x000000ff
        /*047c*/ 	.word	0x00000000
        /*0480*/ 	.short	0x0101
        /*0482*/ 	.byte	0x22
	.zero		1


	//   ....[56]....
        /*0484*/ 	.word	0x00003790
        /*0488*/ 	.word	0x000000ff
        /*048c*/ 	.word	0x000000f0
        /*0490*/ 	.short	0x010a
        /*0492*/ 	.byte	0x19
	.zero		1


	//   ....[57]....
        /*0494*/ 	.word	0x00003830
        /*0498*/ 	.word	0x000000ff
        /*049c*/ 	.word	0x00000000
        /*04a0*/ 	.short	0x010a
        /*04a2*/ 	.byte	0x04
	.zero		1


	//   ....[58]....
        /*04a4*/ 	.word	0x00003880
        /*04a8*/ 	.word	0x000000ff
        /*04ac*/ 	.word	0x00000000
        /*04b0*/ 	.short	0x010a
        /*04b2*/ 	.byte	0x12
	.zero		1


	//   ....[59]....
        /*04b4*/ 	.word	0x000039d0
        /*04b8*/ 	.word	0x000000ff
        /*04bc*/ 	.word	0x00000000
        /*04c0*/ 	.short	0x010a
        /*04c2*/ 	.byte	0x05
	.zero		1


	//   ....[60]....
        /*04c4*/ 	.word	0x00003ce0
        /*04c8*/ 	.word	0x000000ff
        /*04cc*/ 	.word	0x00000000
        /*04d0*/ 	.short	0x010a
        /*04d2*/ 	.byte	0x04
	.zero		1


	//   ....[61]....
        /*04d4*/ 	.word	0x00003d70
        /*04d8*/ 	.word	0x000000ff
        /*04dc*/ 	.word	0x00000000
        /*04e0*/ 	.short	0x010a
        /*04e2*/ 	.byte	0x04
	.zero		1


	//   ....[62]....
        /*04e4*/ 	.word	0x00004310
        /*04e8*/ 	.word	0x000000ff
        /*04ec*/ 	.word	0x000000d0
        /*04f0*/ 	.short	0x010a
        /*04f2*/ 	.byte	0x1f
	.zero		1


	//   ....[63]....
        /*04f4*/ 	.word	0x000043a0
        /*04f8*/ 	.word	0x000000ff
        /*04fc*/ 	.word	0x00000000
        /*0500*/ 	.short	0x0101
        /*0502*/ 	.byte	0x31
	.zero		1


	//   ....[64]....
        /*0504*/ 	.word	0x000048d0
        /*0508*/ 	.word	0x000000ff
        /*050c*/ 	.word	0x000000c8
        /*0510*/ 	.short	0x010a
        /*0512*/ 	.byte	0x1f
	.zero		1


	//   ....[65]....
        /*0514*/ 	.word	0x00004a70
        /*0518*/ 	.word	0x000000ff
        /*051c*/ 	.word	0x000000a0
        /*0520*/ 	.short	0x010a
        /*0522*/ 	.byte	0x1f
	.zero		1


	//   ....[66]....
        /*0524*/ 	.word	0x00004c90
        /*0528*/ 	.word	0x000000ff
        /*052c*/ 	.word	0x00000080
        /*0530*/ 	.short	0x010b
        /*0532*/ 	.byte	0x1f
	.zero		1


	//   ....[67]....
        /*0534*/ 	.word	0x00004ca0
        /*0538*/ 	.word	0x000000ff
        /*053c*/ 	.word	0x00000000
        /*0540*/ 	.short	0x0101
        /*0542*/ 	.byte	0x3b
	.zero		1


	//   ....[68]....
        /*0544*/ 	.word	0x00004cb0
        /*0548*/ 	.word	0x000000ff
        /*054c*/ 	.word	0x000000a8
        /*0550*/ 	.short	0x010a
        /*0552*/ 	.byte	0x1f
	.zero		1


	//   ....[69]....
        /*0554*/ 	.word	0x00004e10
        /*0558*/ 	.word	0x000000ff
        /*055c*/ 	.word	0x00000088
        /*0560*/ 	.short	0x010b
        /*0562*/ 	.byte	0x1f
	.zero		1


	//   ....[70]....
        /*0564*/ 	.word	0x00004e20
        /*0568*/ 	.word	0x000000ff
        /*056c*/ 	.word	0x00000000
        /*0570*/ 	.short	0x0101
        /*0572*/ 	.byte	0x3a
	.zero		1


	//   ....[71]....
        /*0574*/ 	.word	0x00004e30
        /*0578*/ 	.word	0x000000ff
        /*057c*/ 	.word	0x000000b0
        /*0580*/ 	.short	0x010a
        /*0582*/ 	.byte	0x1f
	.zero		1


	//   ....[72]....
        /*0584*/ 	.word	0x00004f90
        /*0588*/ 	.word	0x000000ff
        /*058c*/ 	.word	0x00000090
        /*0590*/ 	.short	0x010b
        /*0592*/ 	.byte	0x1f
	.zero		1


	//   ....[73]....
        /*0594*/ 	.word	0x00004fa0
        /*0598*/ 	.word	0x000000ff
        /*059c*/ 	.word	0x00000000
        /*05a0*/ 	.short	0x0101
        /*05a2*/ 	.byte	0x39
	.zero		1


	//   ....[74]....
        /*05a4*/ 	.word	0x00004fc0
        /*05a8*/ 	.word	0x000000ff
        /*05ac*/ 	.word	0x000000b8
        /*05b0*/ 	.short	0x010a
        /*05b2*/ 	.byte	0x1f
	.zero		1


	//   ....[75]....
        /*05b4*/ 	.word	0x000051c0
        /*05b8*/ 	.word	0x000000ff
        /*05bc*/ 	.word	0x00000098
        /*05c0*/ 	.short	0x010b
        /*05c2*/ 	.byte	0x1f
	.zero		1


	//   ....[76]....
        /*05c4*/ 	.word	0x000051d0
        /*05c8*/ 	.word	0x000000ff
        /*05cc*/ 	.word	0x00000000
        /*05d0*/ 	.short	0x0101
        /*05d2*/ 	.byte	0x38
	.zero		1


	//   ....[77]....
        /*05d4*/ 	.word	0x00005200
        /*05d8*/ 	.word	0x000000ff
        /*05dc*/ 	.word	0x000000a0
        /*05e0*/ 	.short	0x010a
        /*05e2*/ 	.byte	0x1f
	.zero		1


	//   ....[78]....
        /*05e4*/ 	.word	0x00005220
        /*05e8*/ 	.word	0x000000ff
        /*05ec*/ 	.word	0x000000a8
        /*05f0*/ 	.short	0x010a
        /*05f2*/ 	.byte	0x1f
	.zero		1


	//   ....[79]....
        /*05f4*/ 	.word	0x00005240
        /*05f8*/ 	.word	0x000000ff
        /*05fc*/ 	.word	0x000000b0
        /*0600*/ 	.short	0x010a
        /*0602*/ 	.byte	0x1f
	.zero		1


	//   ....[80]....
        /*0604*/ 	.word	0x00005280
        /*0608*/ 	.word	0x00000000
        /*060c*/ 	.word	0x000000b8
        /*0610*/ 	.short	0x010a
        /*0612*/ 	.byte	0xff
	.zero		1


	//   ....[81]....
        /*0614*/ 	.word	0x00005650
        /*0618*/ 	.word	0x000000ff
        /*061c*/ 	.word	0x000000d0
        /*0620*/ 	.short	0x010a
        /*0622*/ 	.byte	0x30
	.zero		1


	//   ....[82]....
        /*0624*/ 	.word	0x00005720
        /*0628*/ 	.word	0x000000ff
        /*062c*/ 	.word	0x00000000
        /*0630*/ 	.short	0x0101
        /*0632*/ 	.byte	0x04
	.zero		1


	//   ....[83]....
        /*0634*/ 	.word	0x00006370
        /*0638*/ 	.word	0x000000ff
        /*063c*/ 	.word	0x00000080
        /*0640*/ 	.short	0x010a
        /*0642*/ 	.byte	0x30
	.zero		1


	//   ....[84]....
        /*0644*/ 	.word	0x00006480
        /*0648*/ 	.word	0x00000054
        /*064c*/ 	.word	0x000000e0
        /*0650*/ 	.short	0x010a
        /*0652*/ 	.byte	0xff
	.zero		1


	//   ....[85]....
        /*0654*/ 	.word	0x00006600
        /*0658*/ 	.word	0x000000ff
        /*065c*/ 	.word	0x00000080
        /*0660*/ 	.short	0x010a
        /*0662*/ 	.byte	0x30
	.zero		1


	//   ....[86]....
        /*0664*/ 	.word	0x000066e0
        /*0668*/ 	.word	0x00000054
        /*066c*/ 	.word	0x000000e0
        /*0670*/ 	.short	0x010a
        /*0672*/ 	.byte	0xff
	.zero		1


	//   ....[87]....
        /*0674*/ 	.word	0x00006f20
        /*0678*/ 	.word	0x00000000
        /*067c*/ 	.word	0x00000000
        /*0680*/ 	.short	0x0101
        /*0682*/ 	.byte	0xff
	.zero		1


	//   ....[88]....
        /*0684*/ 	.word	0x00006f30
        /*0688*/ 	.word	0x00000002
        /*068c*/ 	.word	0x00000080
        /*0690*/ 	.short	0x010a
        /*0692*/ 	.byte	0xff
	.zero		1


	//   ....[89]....
        /*0694*/ 	.word	0x00006ff0
        /*0698*/ 	.word	0x00000002
        /*069c*/ 	.word	0x00000080
        /*06a0*/ 	.short	0x010a
        /*06a2*/ 	.byte	0xff
	.zero		1


	//   ....[90]....
        /*06a4*/ 	.word	0x000078a0
        /*06a8*/ 	.word	0x00000002
        /*06ac*/ 	.word	0x00000000
        /*06b0*/ 	.short	0x0101
        /*06b2*/ 	.byte	0xff
	.zero		1


	//   ....[91]....
        /*06b4*/ 	.word	0x000078c0
        /*06b8*/ 	.word	0x00000000
        /*06bc*/ 	.word	0x00000080
        /*06c0*/ 	.short	0x010a
        /*06c2*/ 	.byte	0xff
	.zero		1


	//   ....[92]....
        /*06c4*/ 	.word	0x00007970
        /*06c8*/ 	.word	0x00000000
        /*06cc*/ 	.word	0x00000080
        /*06d0*/ 	.short	0x010a
        /*06d2*/ 	.byte	0xff
	.zero		1


	//   ....[93]....
        /*06d4*/ 	.word	0x00008210
        /*06d8*/ 	.word	0x00000010
        /*06dc*/ 	.word	0x00000000
        /*06e0*/ 	.short	0x0101
        /*06e2*/ 	.byte	0xff
	.zero		1


	//   ....[94]....
        /*06e4*/ 	.word	0x00008230
        /*06e8*/ 	.word	0x00000002
        /*06ec*/ 	.word	0x00000080
        /*06f0*/ 	.short	0x010a
        /*06f2*/ 	.byte	0xff
	.zero		1


	//   ....[95]....
        /*06f4*/ 	.word	0x000082e0
        /*06f8*/ 	.word	0x00000002
        /*06fc*/ 	.word	0x00000080
        /*0700*/ 	.short	0x010a
        /*0702*/ 	.byte	0xff
	.zero		1


	//   ....[96]....
        /*0704*/ 	.word	0x000088b0
        /*0708*/ 	.word	0x000000ff
        /*070c*/ 	.word	0x00000000
        /*0710*/ 	.short	0x0101
        /*0712*/ 	.byte	0x04
	.zero		1


	//   ....[97]....
        /*0714*/ 	.word	0x00008be0
        /*0718*/ 	.word	0x00000000
        /*071c*/ 	.word	0x00000000
        /*0720*/ 	.short	0x0101
        /*0722*/ 	.byte	0xff
	.zero		1


	//   ....[98]....
        /*0724*/ 	.word	0x00008e60
        /*0728*/ 	.word	0x000000ff
        /*072c*/ 	.word	0x00000000
        /*0730*/ 	.short	0x0101
        /*0732*/ 	.byte	0x04
	.zero		1


	//   ....[99]....
        /*0734*/ 	.word	0x00008e90
        /*0738*/ 	.word	0x00000000
        /*073c*/ 	.word	0x00000040
        /*0740*/ 	.short	0x010a
        /*0742*/ 	.byte	0xff
	.zero		1


	//   ....[100]....
        /*0744*/ 	.word	0x00008ef0
        /*0748*/ 	.word	0x00000000
        /*074c*/ 	.word	0x00000040
        /*0750*/ 	.short	0x010a
        /*0752*/ 	.byte	0xff
	.zero		1


	//   ....[101]....
        /*0754*/ 	.word	0x00008f50
        /*0758*/ 	.word	0x00000000
        /*075c*/ 	.word	0x000000d0
        /*0760*/ 	.short	0x010a
        /*0762*/ 	.byte	0xff
	.zero		1


	//   ....[102]....
        /*0764*/ 	.word	0x00008fb0
        /*0768*/ 	.word	0x00000000
        /*076c*/ 	.word	0x00000000
        /*0770*/ 	.short	0x010a
        /*0772*/ 	.byte	0xff
	.zero		1


	//   ....[103]....
        /*0774*/ 	.word	0x00009010
        /*0778*/ 	.word	0x00000000
        /*077c*/ 	.word	0x00000000
        /*0780*/ 	.short	0x010a
        /*0782*/ 	.byte	0xff
	.zero		1


	//   ....[104]....
        /*0784*/ 	.word	0x00009070
        /*0788*/ 	.word	0x00000000
        /*078c*/ 	.word	0x00000000
        /*0790*/ 	.short	0x010a
        /*0792*/ 	.byte	0xff
	.zero		1


	//   ....[105]....
        /*0794*/ 	.word	0x000090d0
        /*0798*/ 	.word	0x00000000
        /*079c*/ 	.word	0x00000000
        /*07a0*/ 	.short	0x010a
        /*07a2*/ 	.byte	0xff
	.zero		1


	//   ....[106]....
        /*07a4*/ 	.word	0x00009130
        /*07a8*/ 	.word	0x00000000
        /*07ac*/ 	.word	0x00000000
        /*07b0*/ 	.short	0x010a
        /*07b2*/ 	.byte	0xff
	.zero		1


	//   ....[107]....
        /*07b4*/ 	.word	0x00009190
        /*07b8*/ 	.word	0x00000000
        /*07bc*/ 	.word	0x00000000
        /*07c0*/ 	.short	0x010a
        /*07c2*/ 	.byte	0xff
	.zero		1


	//   ....[108]....
        /*07c4*/ 	.word	0x000091f0
        /*07c8*/ 	.word	0x00000000
        /*07cc*/ 	.word	0x00000000
        /*07d0*/ 	.short	0x010a
        /*07d2*/ 	.byte	0xff
	.zero		1


	//   ....[109]....
        /*07d4*/ 	.word	0x00009250
        /*07d8*/ 	.word	0x00000004
        /*07dc*/ 	.word	0x000000d8
        /*07e0*/ 	.short	0x010a
        /*07e2*/ 	.byte	0xff
	.zero		1


	//   ....[110]....
        /*07e4*/ 	.word	0x000092b0
        /*07e8*/ 	.word	0x00000004
        /*07ec*/ 	.word	0x000000d0
        /*07f0*/ 	.short	0x010a
        /*07f2*/ 	.byte	0xff
	.zero		1


	//   ....[111]....
        /*07f4*/ 	.word	0x00009310
        /*07f8*/ 	.word	0x00000000
        /*07fc*/ 	.word	0x000000d0
        /*0800*/ 	.short	0x010a
        /*0802*/ 	.byte	0xff
	.zero		1


	//   ....[112]....
        /*0804*/ 	.word	0x00009370
        /*0808*/ 	.word	0x00000000
        /*080c*/ 	.word	0x000000f0
        /*0810*/ 	.short	0x010a
        /*0812*/ 	.byte	0xff
	.zero		1


	//   ....[113]....
        /*0814*/ 	.word	0x000093d0
        /*0818*/ 	.word	0x00000000
        /*081c*/ 	.word	0x00000000
        /*0820*/ 	.short	0x010a
        /*0822*/ 	.byte	0xff
	.zero		1


	//   ....[114]....
        /*0824*/ 	.word	0x00009430
        /*0828*/ 	.word	0x00000000
        /*082c*/ 	.word	0x00000000
        /*0830*/ 	.short	0x010a
        /*0832*/ 	.byte	0xff
	.zero		1


	//   ....[115]....
        /*0834*/ 	.word	0x00009490
        /*0838*/ 	.word	0x00000000
        /*083c*/ 	.word	0x00000000
        /*0840*/ 	.short	0x010a
        /*0842*/ 	.byte	0xff
	.zero		1


	//   ....[116]....
        /*0844*/ 	.word	0x000094f0
        /*0848*/ 	.word	0x00000002
        /*084c*/ 	.word	0x000000d0
        /*0850*/ 	.short	0x010a
        /*0852*/ 	.byte	0xff
	.zero		1


	//   ....[117]....
        /*0854*/ 	.word	0x00009550
        /*0858*/ 	.word	0x00000002
        /*085c*/ 	.word	0x000000c8
        /*0860*/ 	.short	0x010a
        /*0862*/ 	.byte	0xff
	.zero		1


	//   ....[118]....
        /*0864*/ 	.word	0x000095b0
        /*0868*/ 	.word	0x00000002
        /*086c*/ 	.word	0x000000a0
        /*0870*/ 	.short	0x010a
        /*0872*/ 	.byte	0xff
	.zero		1


	//   ....[119]....
        /*0874*/ 	.word	0x00009610
        /*0878*/ 	.word	0x00000002
        /*087c*/ 	.word	0x000000a8
        /*0880*/ 	.short	0x010a
        /*0882*/ 	.byte	0xff
	.zero		1


	//   ....[120]....
        /*0884*/ 	.word	0x00009670
        /*0888*/ 	.word	0x00000002
        /*088c*/ 	.word	0x000000b0
        /*0890*/ 	.short	0x010a
        /*0892*/ 	.byte	0xff
	.zero		1


	//   ....[121]....
        /*0894*/ 	.word	0x000096d0
        /*0898*/ 	.word	0x00000002
        /*089c*/ 	.word	0x000000b8
        /*08a0*/ 	.short	0x010a
        /*08a2*/ 	.byte	0xff
	.zero		1


	//   ....[122]....
        /*08a4*/ 	.word	0x00009730
        /*08a8*/ 	.word	0x00000000
        /*08ac*/ 	.word	0x000000a0
        /*08b0*/ 	.short	0x010a
        /*08b2*/ 	.byte	0xff
	.zero		1


	//   ....[123]....
        /*08b4*/ 	.word	0x00009790
        /*08b8*/ 	.word	0x00000000
        /*08bc*/ 	.word	0x000000a8
        /*08c0*/ 	.short	0x010a
        /*08c2*/ 	.byte	0xff
	.zero		1


	//   ....[124]....
        /*08c4*/ 	.word	0x000097f0
        /*08c8*/ 	.word	0x00000000
        /*08cc*/ 	.word	0x000000b0
        /*08d0*/ 	.short	0x010a
        /*08d2*/ 	.byte	0xff
	.zero		1


	//   ....[125]....
        /*08d4*/ 	.word	0x00009850
        /*08d8*/ 	.word	0x00000000
        /*08dc*/ 	.word	0x000000d0
        /*08e0*/ 	.short	0x010a
        /*08e2*/ 	.byte	0xff
	.zero		1


	//   ....[126]....
        /*08e4*/ 	.word	0x000098b0
        /*08e8*/ 	.word	0x00000002
        /*08ec*/ 	.word	0x00000080
        /*08f0*/ 	.short	0x010a
        /*08f2*/ 	.byte	0xff
	.zero		1


	//   ....[127]....
        /*08f4*/ 	.word	0x00009900
        /*08f8*/ 	.word	0x00000054
        /*08fc*/ 	.word	0x000000e0
        /*0900*/ 	.short	0x010a
        /*0902*/ 	.byte	0xff
	.zero		1


	//   ....[128]....
        /*0904*/ 	.word	0x00009950
        /*0908*/ 	.word	0x00000002
        /*090c*/ 	.word	0x00000080
        /*0910*/ 	.short	0x010a
        /*0912*/ 	.byte	0xff
	.zero		1


	//   ....[129]....
        /*0914*/ 	.word	0x000099a0
        /*0918*/ 	.word	0x00000000
        /*091c*/ 	.word	0x00000080
        /*0920*/ 	.short	0x010a
        /*0922*/ 	.byte	0xff
	.zero		1


	//   ....[130]....
        /*0924*/ 	.word	0x000099f0
        /*0928*/ 	.word	0x00000002
        /*092c*/ 	.word	0x00000080
        /*0930*/ 	.short	0x010a
        /*0932*/ 	.byte	0xff
	.zero		1


	//----- nvinfo : EIATTR_NUM_MBARRIERS
	.align		4
.L_47:
        /*0934*/ 	.byte	0x03, 0x38
        /*0936*/ 	.short	0x0020


	//----- nvinfo : EIATTR_EXIT_INSTR_OFFSETS
	.align		4
        /*0938*/ 	.byte	0x04, 0x1c
        /*093a*/ 	.short	(.L_49 - .L_48)


	//   ....[0]....
.L_48:
        /*093c*/ 	.word	0x00002e80


	//   ....[1]....
        /*0940*/ 	.word	0x00003130


	//   ....[2]....
        /*0944*/ 	.word	0x00003190


	//   ....[3]....
        /*0948*/ 	.word	0x00003fe0


	//   ....[4]....
        /*094c*/ 	.word	0x000052b0


	//   ....[5]....
        /*0950*/ 	.word	0x000052f0


	//   ....[6]....
        /*0954*/ 	.word	0x00008d40


	//   ....[7]....
        /*0958*/ 	.word	0x00008dc0


	//   ....[8]....
        /*095c*/ 	.word	0x00008df0


	//   ....[9]....
        /*0960*/ 	.word	0x00008e70


	//----- nvinfo : EIATTR_MAX_THREADS
	.align		4
.L_49:
        /*0964*/ 	.byte	0x04, 0x05
        /*0966*/ 	.short	(.L_51 - .L_50)
.L_50:
        /*0968*/ 	.word	0x00000100
        /*096c*/ 	.word	0x00000001
        /*0970*/ 	.word	0x00000001


	//----- nvinfo : EIATTR_CRS_STACK_SIZE
	.align		4
.L_51:
        /*0974*/ 	.byte	0x04, 0x1e
        /*0976*/ 	.short	(.L_53 - .L_52)
.L_52:
        /*0978*/ 	.word	0x00000000


	//----- nvinfo : EIATTR_CBANK_PARAM_SIZE
	.align		4
.L_53:
        /*097c*/ 	.byte	0x03, 0x19
        /*097e*/ 	.short	0x0800


	//----- nvinfo : EIATTR_PARAM_CBANK
	.align		4
        /*0980*/ 	.byte	0x04, 0x0a
        /*0982*/ 	.short	(.L_55 - .L_54)
	.align		4
.L_54:
        /*0984*/ 	.word	index@(.nv.constant0._ZN7cutlass13device_kernelINS_4conv6kernel13ConvUniversalINS1_16ConvProblemShapeILNS1_8OperatorE0ELi2EEENS1_10collective14CollectiveConvINS1_47MainloopSm100TmaUmmaWarpSpecializedImplicitGemmILS5_0ELi8ELi2ELi1ELi2EN4cute5tupleIJNSA_1CILi2EEENSC_ILi1EEESE_EEEEENSB_IJNSC_ILi64EEENSC_ILi128EEENSB_IJNSC_ILi32EEEEEEEEENS_10tfloat32_tESM_NSA_8TiledMMAINSA_8MMA_AtomIJNSA_17SM100_MMA_TF32_SSISM_SM_fLi64ELi128ELNSA_4UMMA5MajorE0ELSR_0ELNSQ_7ScaleInE0ELSS_0EEEEEENSA_6LayoutINSB_IJSE_SE_SE_EEENSB_IJNSC_ILi0EEESX_SX_EEEEENSB_IJNSA_10UnderscoreES10_S10_EEEEENS7_6detail27Sm100ImplicitGemmTileTraitsINSA_20SM90_TMA_LOAD_IM2COLENSA_14ComposedLayoutINSA_7SwizzleILi3ELi4ELi3EEENSA_18smem_ptr_flag_bitsILi32EEENSV_INSB_IJNSC_ILi8EEESJ_EEENSB_IJSJ_SE_EEEEEEEvEENS14_INSA_23SM90_TMA_LOAD_MULTICASTES1F_vEEEENS_8epilogue10collective18CollectiveEpilogueINS1K_23Sm100TmaWarpSpecializedILi4ELi2ELi16ELb1ELb0EEEJSL_NSB_IJNSV_ISH_SE_EENSV_ISJ_SE_EEEEESM_NSB_IJNSB_IJlllEEESE_SX_EEESM_S1T_NS1K_6fusion15FusionCallbacksIS1O_NS1U_17LinearCombinationISM_fSM_fLNS_15FloatRoundStyleE2EEESL_S1R_JEEENSA_5SM1004TMEM4LOAD26SM100_TMEM_LOAD_16dp128b8xES15_S1F_NSA_17SM75_U32x4_LDSM_NENSA_21SM90_TMA_STORE_IM2COLES1F_NSA_17SM90_U32x4_STSM_NENSA_39AutoVectorizingCopyWithAssumedAlignmentILi128EEEEEEvvEEEEvNT_6ParamsE)
        /*0988*/ 	.short	0x0380
        /*098a*/ 	.short	0x0800


	//----- nvinfo : EIATTR_SW_WAR
	.align		4
.L_55:
        /*098c*/ 	.byte	0x04, 0x36
        /*098e*/ 	.short	(.L_57 - .L_56)
.L_56:
        /*0990*/ 	.word	0x00000008
.L_57:


//--------------------- .nv.callgraph             --------------------------
	.section	.nv.callgraph,"",@"SHT_CUDA_CALLGRAPH"
	.align	4
	.sectionentsize	8
	.align		4
        /*0000*/ 	.word	0x00000000
	.align		4
        /*0004*/ 	.word	0xffffffff
	.align		4
        /*0008*/ 	.word	index@(_ZN7cutlass13device_kernelINS_4conv6kernel13ConvUniversalINS1_16ConvProblemShapeILNS1_8OperatorE0ELi2EEENS1_10collective14CollectiveConvINS1_47MainloopSm100TmaUmmaWarpSpecializedImplicitGemmILS5_0ELi8ELi2ELi1ELi2EN4cute5tupleIJNSA_1CILi2EEENSC_ILi1EEESE_EEEEENSB_IJNSC_ILi64EEENSC_ILi128EEENSB_IJNSC_ILi32EEEEEEEEENS_10tfloat32_tESM_NSA_8TiledMMAINSA_8MMA_AtomIJNSA_17SM100_MMA_TF32_SSISM_SM_fLi64ELi128ELNSA_4UMMA5MajorE0ELSR_0ELNSQ_7ScaleInE0ELSS_0EEEEEENSA_6LayoutINSB_IJSE_SE_SE_EEENSB_IJNSC_ILi0EEESX_SX_EEEEENSB_IJNSA_10UnderscoreES10_S10_EEEEENS7_6detail27Sm100ImplicitGemmTileTraitsINSA_20SM90_TMA_LOAD_IM2COLENSA_14ComposedLayoutINSA_7SwizzleILi3ELi4ELi3EEENSA_18smem_ptr_flag_bitsILi32EEENSV_INSB_IJNSC_ILi8EEESJ_EEENSB_IJSJ_SE_EEEEEEEvEENS14_INSA_23SM90_TMA_LOAD_MULTICASTES1F_vEEEENS_8epilogue10collective18CollectiveEpilogueINS1K_23Sm100TmaWarpSpecializedILi4ELi2ELi16ELb1ELb0EEEJSL_NSB_IJNSV_ISH_SE_EENSV_ISJ_SE_EEEEESM_NSB_IJNSB_IJlllEEESE_SX_EEESM_S1T_NS1K_6fusion15FusionCallbacksIS1O_NS1U_17LinearCombinationISM_fSM_fLNS_15FloatRoundStyleE2EEESL_S1R_JEEENSA_5SM1004TMEM4LOAD26SM100_TMEM_LOAD_16dp128b8xES15_S1F_NSA_17SM75_U32x4_LDSM_NENSA_21SM90_TMA_STORE_IM2COLES1F_NSA_17SM90_U32x4_STSM_NENSA_39AutoVectorizingCopyWithAssumedAlignmentILi128EEEEEEvvEEEEvNT_6ParamsE)
	.align		4
        /*000c*/ 	.word	index@(__assertfail)
	.align		4
        /*0010*/ 	.word	0x00000000
	.align		4
        /*0014*/ 	.word	0xfffffffe
	.align		4
        /*0018*/ 	.word	0x00000000
	.align		4
        /*001c*/ 	.word	0xfffffffd
	.align		4
        /*0020*/ 	.word	0x00000000
	.align		4
        /*0024*/ 	.word	0xfffffffc


//--------------------- .nv.constant4             --------------------------
	.section	.nv.constant4,"a",@progbits
	.align	8
	.align		8
.nv.constant4:
        /*0000*/ 	.dword	__assertfail
	.align		8
        /*0008*/ 	.dword	__unnamed_1
	.align		8
        /*0010*/ 	.dword	__unnamed_2
	.align		8
        /*0018*/ 	.dword	_ZN39_INTERNAL_fceba760_4_k_cu_27a53d48_38534cuda3std3__45__cpo5beginE
	.align		8
        /*0020*/ 	.dword	_ZN39_INTERNAL_fceba760_4_k_cu_27a53d48_38534cuda3std3__45__cpo3endE
	.align		8
        /*0028*/ 	.dword	_ZN39_INTERNAL_fceba760_4_k_cu_27a53d48_38534cuda3std3__45__cpo6cbeginE
	.align		8
        /*0030*/ 	.dword	_ZN39_INTERNAL_fceba760_4_k_cu_27a53d48_38534cuda3std3__45__cpo4cendE
	.align		8
        /*0038*/ 	.dword	_ZN39_INTERNAL_fceba760_4_k_cu_27a53d48_38534cuda3std3__441_GLOBAL__N__fceba760_4_k_cu_27a53d48_38536ignoreE
	.align		8
        /*0040*/ 	.dword	_ZN39_INTERNAL_fceba760_4_k_cu_27a53d48_38534cuda3std3__419piecewise_constructE
	.align		8
        /*0048*/ 	.dword	_ZN39_INTERNAL_fceba760_4_k_cu_27a53d48_38534cuda3std3__48in_placeE
	.align		8
        /*0050*/ 	.dword	_ZN39_INTERNAL_fceba760_4_k_cu_27a53d48_38534cuda3std6ranges3__45__cpo4swapE
	.align		8
        /*0058*/ 	.dword	_ZN39_INTERNAL_fceba760_4_k_cu_27a53d48_38534cuda3std6ranges3__45__cpo9iter_moveE
	.align		8
        /*0060*/ 	.dword	_ZN39_INTERNAL_fceba760_4_k_cu_27a53d48_38534cute7productE
	.align		8
        /*0068*/ 	.dword	_ZN39_INTERNAL_fceba760_4_k_cu_27a53d48_38534cute1_E
	.align		8
        /*0070*/ 	.dword	$str$27
	.align		8
        /*0078*/ 	.dword	$str$28
	.align		8
        /*0080*/ 	.dword	$str$29
	.align		8
        /*0088*/ 	.dword	$str$30


//--------------------- .text._ZN7cutlass13device_kernelINS_4conv6kernel13ConvUniversalINS1_16ConvProblemShapeILNS1_8OperatorE0ELi2EEENS1_10collective14CollectiveConvINS1_47MainloopSm100TmaUmmaWarpSpecializedImplicitGemmILS5_0ELi8ELi2ELi1ELi2EN4cute5tupleIJNSA_1CILi2EEENSC_ILi1EEESE_EEEEENSB_IJNSC_ILi64EEENSC_ILi128EEENSB_IJNSC_ILi32EEEEEEEEENS_10tfloat32_tESM_NSA_8TiledMMAINSA_8MMA_AtomIJNSA_17SM100_MMA_TF32_SSISM_SM_fLi64ELi128ELNSA_4UMMA5MajorE0ELSR_0ELNSQ_7ScaleInE0ELSS_0EEEEEENSA_6LayoutINSB_IJSE_SE_SE_EEENSB_IJNSC_ILi0EEESX_SX_EEEEENSB_IJNSA_10UnderscoreES10_S10_EEEEENS7_6detail27Sm100ImplicitGemmTileTraitsINSA_20SM90_TMA_LOAD_IM2COLENSA_14ComposedLayoutINSA_7SwizzleILi3ELi4ELi3EEENSA_18smem_ptr_flag_bitsILi32EEENSV_INSB_IJNSC_ILi8EEESJ_EEENSB_IJSJ_SE_EEEEEEEvEENS14_INSA_23SM90_TMA_LOAD_MULTICASTES1F_vEEEENS_8epilogue10collective18CollectiveEpilogueINS1K_23Sm100TmaWarpSpecializedILi4ELi2ELi16ELb1ELb0EEEJSL_NSB_IJNSV_ISH_SE_EENSV_ISJ_SE_EEEEESM_NSB_IJNSB_IJlllEEESE_SX_EEESM_S1T_NS1K_6fusion15FusionCallbacksIS1O_NS1U_17LinearCombinationISM_fSM_fLNS_15FloatRoundStyleE2EEESL_S1R_JEEENSA_5SM1004TMEM4LOAD26SM100_TMEM_LOAD_16dp128b8xES15_S1F_NSA_17SM75_U32x4_LDSM_NENSA_21SM90_TMA_STORE_IM2COLES1F_NSA_17SM90_U32x4_STSM_NENSA_39AutoVectorizingCopyWithAssumedAlignmentILi128EEEEEEvvEEEEvNT_6ParamsE --------------------------
	.section	.text._ZN7cutlass13device_kernelINS_4conv6kernel13ConvUniversalINS1_16ConvProblemShapeILNS1_8OperatorE0ELi2EEENS1_10collective14CollectiveConvINS1_47MainloopSm100TmaUmmaWarpSpecializedImplicitGemmILS5_0ELi8ELi2ELi1ELi2EN4cute5tupleIJNSA_1CILi2EEENSC_ILi1EEESE_EEEEENSB_IJNSC_ILi64EEENSC_ILi128EEENSB_IJNSC_ILi32EEEEEEEEENS_10tfloat32_tESM_NSA_8TiledMMAINSA_8MMA_AtomIJNSA_17SM100_MMA_TF32_SSISM_SM_fLi64ELi128ELNSA_4UMMA5MajorE0ELSR_0ELNSQ_7ScaleInE0ELSS_0EEEEEENSA_6LayoutINSB_IJSE_SE_SE_EEENSB_IJNSC_ILi0EEESX_SX_EEEEENSB_IJNSA_10UnderscoreES10_S10_EEEEENS7_6detail27Sm100ImplicitGemmTileTraitsINSA_20SM90_TMA_LOAD_IM2COLENSA_14ComposedLayoutINSA_7SwizzleILi3ELi4ELi3EEENSA_18smem_ptr_flag_bitsILi32EEENSV_INSB_IJNSC_ILi8EEESJ_EEENSB_IJSJ_SE_EEEEEEEvEENS14_INSA_23SM90_TMA_LOAD_MULTICASTES1F_vEEEENS_8epilogue10collective18CollectiveEpilogueINS1K_23Sm100TmaWarpSpecializedILi4ELi2ELi16ELb1ELb0EEEJSL_NSB_IJNSV_ISH_SE_EENSV_ISJ_SE_EEEEESM_NSB_IJNSB_IJlllEEESE_SX_EEESM_S1T_NS1K_6fusion15FusionCallbacksIS1O_NS1U_17LinearCombinationISM_fSM_fLNS_15FloatRoundStyleE2EEESL_S1R_JEEENSA_5SM1004TMEM4LOAD26SM100_TMEM_LOAD_16dp128b8xES15_S1F_NSA_17SM75_U32x4_LDSM_NENSA_21SM90_TMA_STORE_IM2COLES1F_NSA_17SM90_U32x4_STSM_NENSA_39AutoVectorizingCopyWithAssumedAlignmentILi128EEEEEEvvEEEEvNT_6ParamsE,"ax",@progbits
	.align	128
.text._ZN7cutlass13device_kernelINS_4conv6kernel13ConvUniversalINS1_16ConvProblemShapeILNS1_8OperatorE0ELi2EEENS1_10collective14CollectiveConvINS1_47MainloopSm100TmaUmmaWarpSpecializedImplicitGemmILS5_0ELi8ELi2ELi1ELi2EN4cute5tupleIJNSA_1CILi2EEENSC_ILi1EEESE_EEEEENSB_IJNSC_ILi64EEENSC_ILi128EEENSB_IJNSC_ILi32EEEEEEEEENS_10tfloat32_tESM_NSA_8TiledMMAINSA_8MMA_AtomIJNSA_17SM100_MMA_TF32_SSISM_SM_fLi64ELi128ELNSA_4UMMA5MajorE0ELSR_0ELNSQ_7ScaleInE0ELSS_0EEEEEENSA_6LayoutINSB_IJSE_SE_SE_EEENSB_IJNSC_ILi0EEESX_SX_EEEEENSB_IJNSA_10UnderscoreES10_S10_EEEEENS7_6detail27Sm100ImplicitGemmTileTraitsINSA_20SM90_TMA_LOAD_IM2COLENSA_14ComposedLayoutINSA_7SwizzleILi3ELi4ELi3EEENSA_18smem_ptr_flag_bitsILi32EEENSV_INSB_IJNSC_ILi8EEESJ_EEENSB_IJSJ_SE_EEEEEEEvEENS14_INSA_23SM90_TMA_LOAD_MULTICASTES1F_vEEEENS_8epilogue10collective18CollectiveEpilogueINS1K_23Sm100TmaWarpSpecializedILi4ELi2ELi16ELb1ELb0EEEJSL_NSB_IJNSV_ISH_SE_EENSV_ISJ_SE_EEEEESM_NSB_IJNSB_IJlllEEESE_SX_EEESM_S1T_NS1K_6fusion15FusionCallbacksIS1O_NS1U_17LinearCombinationISM_fSM_fLNS_15FloatRoundStyleE2EEESL_S1R_JEEENSA_5SM1004TMEM4LOAD26SM100_TMEM_LOAD_16dp128b8xES15_S1F_NSA_17SM75_U32x4_LDSM_NENSA_21SM90_TMA_STORE_IM2COLES1F_NSA_17SM90_U32x4_STSM_NENSA_39AutoVectorizingCopyWithAssumedAlignmentILi128EEEEEEvvEEEEvNT_6ParamsE:
        .type           _ZN7cutlass13device_kernelINS_4conv6kernel13ConvUniversalINS1_16ConvProblemShapeILNS1_8OperatorE0ELi2EEENS1_10collective14CollectiveConvINS1_47MainloopSm100TmaUmmaWarpSpecializedImplicitGemmILS5_0ELi8ELi2ELi1ELi2EN4cute5tupleIJNSA_1CILi2EEENSC_ILi1EEESE_EEEEENSB_IJNSC_ILi64EEENSC_ILi128EEENSB_IJNSC_ILi32EEEEEEEEENS_10tfloat32_tESM_NSA_8TiledMMAINSA_8MMA_AtomIJNSA_17SM100_MMA_TF32_SSISM_SM_fLi64ELi128ELNSA_4UMMA5MajorE0ELSR_0ELNSQ_7ScaleInE0ELSS_0EEEEEENSA_6LayoutINSB_IJSE_SE_SE_EEENSB_IJNSC_ILi0EEESX_SX_EEEEENSB_IJNSA_10UnderscoreES10_S10_EEEEENS7_6detail27Sm100ImplicitGemmTileTraitsINSA_20SM90_TMA_LOAD_IM2COLENSA_14ComposedLayoutINSA_7SwizzleILi3ELi4ELi3EEENSA_18smem_ptr_flag_bitsILi32EEENSV_INSB_IJNSC_ILi8EEESJ_EEENSB_IJSJ_SE_EEEEEEEvEENS14_INSA_23SM90_TMA_LOAD_MULTICASTES1F_vEEEENS_8epilogue10collective18CollectiveEpilogueINS1K_23Sm100TmaWarpSpecializedILi4ELi2ELi16ELb1ELb0EEEJSL_NSB_IJNSV_ISH_SE_EENSV_ISJ_SE_EEEEESM_NSB_IJNSB_IJlllEEESE_SX_EEESM_S1T_NS1K_6fusion15FusionCallbacksIS1O_NS1U_17LinearCombinationISM_fSM_fLNS_15FloatRoundStyleE2EEESL_S1R_JEEENSA_5SM1004TMEM4LOAD26SM100_TMEM_LOAD_16dp128b8xES15_S1F_NSA_17SM75_U32x4_LDSM_NENSA_21SM90_TMA_STORE_IM2COLES1F_NSA_17SM90_U32x4_STSM_NENSA_39AutoVectorizingCopyWithAssumedAlignmentILi128EEEEEEvvEEEEvNT_6ParamsE,@function
        .size           _ZN7cutlass13device_kernelINS_4conv6kernel13ConvUniversalINS1_16ConvProblemShapeILNS1_8OperatorE0ELi2EEENS1_10collective14CollectiveConvINS1_47MainloopSm100TmaUmmaWarpSpecializedImplicitGemmILS5_0ELi8ELi2ELi1ELi2EN4cute5tupleIJNSA_1CILi2EEENSC_ILi1EEESE_EEEEENSB_IJNSC_ILi64EEENSC_ILi128EEENSB_IJNSC_ILi32EEEEEEEEENS_10tfloat32_tESM_NSA_8TiledMMAINSA_8MMA_AtomIJNSA_17SM100_MMA_TF32_SSISM_SM_fLi64ELi128ELNSA_4UMMA5MajorE0ELSR_0ELNSQ_7ScaleInE0ELSS_0EEEEEENSA_6LayoutINSB_IJSE_SE_SE_EEENSB_IJNSC_ILi0EEESX_SX_EEEEENSB_IJNSA_10UnderscoreES10_S10_EEEEENS7_6detail27Sm100ImplicitGemmTileTraitsINSA_20SM90_TMA_LOAD_IM2COLENSA_14ComposedLayoutINSA_7SwizzleILi3ELi4ELi3EEENSA_18smem_ptr_flag_bitsILi32EEENSV_INSB_IJNSC_ILi8EEESJ_EEENSB_IJSJ_SE_EEEEEEEvEENS14_INSA_23SM90_TMA_LOAD_MULTICASTES1F_vEEEENS_8epilogue10collective18CollectiveEpilogueINS1K_23Sm100TmaWarpSpecializedILi4ELi2ELi16ELb1ELb0EEEJSL_NSB_IJNSV_ISH_SE_EENSV_ISJ_SE_EEEEESM_NSB_IJNSB_IJlllEEESE_SX_EEESM_S1T_NS1K_6fusion15FusionCallbacksIS1O_NS1U_17LinearCombinationISM_fSM_fLNS_15FloatRoundStyleE2EEESL_S1R_JEEENSA_5SM1004TMEM4LOAD26SM100_TMEM_LOAD_16dp128b8xES15_S1F_NSA_17SM75_U32x4_LDSM_NENSA_21SM90_TMA_STORE_IM2COLES1F_NSA_17SM90_U32x4_STSM_NENSA_39AutoVectorizingCopyWithAssumedAlignmentILi128EEEEEEvvEEEEvNT_6ParamsE,(.L_x_186 - _ZN7cutlass13device_kernelINS_4conv6kernel13ConvUniversalINS1_16ConvProblemShapeILNS1_8OperatorE0ELi2EEENS1_10collective14CollectiveConvINS1_47MainloopSm100TmaUmmaWarpSpecializedImplicitGemmILS5_0ELi8ELi2ELi1ELi2EN4cute5tupleIJNSA_1CILi2EEENSC_ILi1EEESE_EEEEENSB_IJNSC_ILi64EEENSC_ILi128EEENSB_IJNSC_ILi32EEEEEEEEENS_10tfloat32_tESM_NSA_8TiledMMAINSA_8MMA_AtomIJNSA_17SM100_MMA_TF32_SSISM_SM_fLi64ELi128ELNSA_4UMMA5MajorE0ELSR_0ELNSQ_7ScaleInE0ELSS_0EEEEEENSA_6LayoutINSB_IJSE_SE_SE_EEENSB_IJNSC_ILi0EEESX_SX_EEEEENSB_IJNSA_10UnderscoreES10_S10_EEEEENS7_6detail27Sm100ImplicitGemmTileTraitsINSA_20SM90_TMA_LOAD_IM2COLENSA_14ComposedLayoutINSA_7SwizzleILi3ELi4ELi3EEENSA_18smem_ptr_flag_bitsILi32EEENSV_INSB_IJNSC_ILi8EEESJ_EEENSB_IJSJ_SE_EEEEEEEvEENS14_INSA_23SM90_TMA_LOAD_MULTICASTES1F_vEEEENS_8epilogue10collective18CollectiveEpilogueINS1K_23Sm100TmaWarpSpecializedILi4ELi2ELi16ELb1ELb0EEEJSL_NSB_IJNSV_ISH_SE_EENSV_ISJ_SE_EEEEESM_NSB_IJNSB_IJlllEEESE_SX_EEESM_S1T_NS1K_6fusion15FusionCallbacksIS1O_NS1U_17LinearCombinationISM_fSM_fLNS_15FloatRoundStyleE2EEESL_S1R_JEEENSA_5SM1004TMEM4LOAD26SM100_TMEM_LOAD_16dp128b8xES15_S1F_NSA_17SM75_U32x4_LDSM_NENSA_21SM90_TMA_STORE_IM2COLES1F_NSA_17SM90_U32x4_STSM_NENSA_39AutoVectorizingCopyWithAssumedAlignmentILi128EEEEEEvvEEEEvNT_6ParamsE)
        .other          _ZN7cutlass13device_kernelINS_4conv6kernel13ConvUniversalINS1_16ConvProblemShapeILNS1_8OperatorE0ELi2EEENS1_10collective14CollectiveConvINS1_47MainloopSm100TmaUmmaWarpSpecializedImplicitGemmILS5_0ELi8ELi2ELi1ELi2EN4cute5tupleIJNSA_1CILi2EEENSC_ILi1EEESE_EEEEENSB_IJNSC_ILi64EEENSC_ILi128EEENSB_IJNSC_ILi32EEEEEEEEENS_10tfloat32_tESM_NSA_8TiledMMAINSA_8MMA_AtomIJNSA_17SM100_MMA_TF32_SSISM_SM_fLi64ELi128ELNSA_4UMMA5MajorE0ELSR_0ELNSQ_7ScaleInE0ELSS_0EEEEEENSA_6LayoutINSB_IJSE_SE_SE_EEENSB_IJNSC_ILi0EEESX_SX_EEEEENSB_IJNSA_10UnderscoreES10_S10_EEEEENS7_6detail27Sm100ImplicitGemmTileTraitsINSA_20SM90_TMA_LOAD_IM2COLENSA_14ComposedLayoutINSA_7SwizzleILi3ELi4ELi3EEENSA_18smem_ptr_flag_bitsILi32EEENSV_INSB_IJNSC_ILi8EEESJ_EEENSB_IJSJ_SE_EEEEEEEvEENS14_INSA_23SM90_TMA_LOAD_MULTICASTES1F_vEEEENS_8epilogue10collective18CollectiveEpilogueINS1K_23Sm100TmaWarpSpecializedILi4ELi2ELi16ELb1ELb0EEEJSL_NSB_IJNSV_ISH_SE_EENSV_ISJ_SE_EEEEESM_NSB_IJNSB_IJlllEEESE_SX_EEESM_S1T_NS1K_6fusion15FusionCallbacksIS1O_NS1U_17LinearCombinationISM_fSM_fLNS_15FloatRoundStyleE2EEESL_S1R_JEEENSA_5SM1004TMEM4LOAD26SM100_TMEM_LOAD_16dp128b8xES15_S1F_NSA_17SM75_U32x4_LDSM_NENSA_21SM90_TMA_STORE_IM2COLES1F_NSA_17SM90_U32x4_STSM_NENSA_39AutoVectorizingCopyWithAssumedAlignmentILi128EEEEEEvvEEEEvNT_6ParamsE,@"STO_CUDA_ENTRY STV_DEFAULT"
_ZN7cutlass13device_kernelINS_4conv6kernel13ConvUniversalINS1_16ConvProblemShapeILNS1_8OperatorE0ELi2EEENS1_10collective14CollectiveConvINS1_47MainloopSm100TmaUmmaWarpSpecializedImplicitGemmILS5_0ELi8ELi2ELi1ELi2EN4cute5tupleIJNSA_1CILi2EEENSC_ILi1EEESE_EEEEENSB_IJNSC_ILi64EEENSC_ILi128EEENSB_IJNSC_ILi32EEEEEEEEENS_10tfloat32_tESM_NSA_8TiledMMAINSA_8MMA_AtomIJNSA_17SM100_MMA_TF32_SSISM_SM_fLi64ELi128ELNSA_4UMMA5MajorE0ELSR_0ELNSQ_7ScaleInE0ELSS_0EEEEEENSA_6LayoutINSB_IJSE_SE_SE_EEENSB_IJNSC_ILi0EEESX_SX_EEEEENSB_IJNSA_10UnderscoreES10_S10_EEEEENS7_6detail27Sm100ImplicitGemmTileTraitsINSA_20SM90_TMA_LOAD_IM2COLENSA_14ComposedLayoutINSA_7SwizzleILi3ELi4ELi3EEENSA_18smem_ptr_flag_bitsILi32EEENSV_INSB_IJNSC_ILi8EEESJ_EEENSB_IJSJ_SE_EEEEEEEvEENS14_INSA_23SM90_TMA_LOAD_MULTICASTES1F_vEEEENS_8epilogue10collective18CollectiveEpilogueINS1K_23Sm100TmaWarpSpecializedILi4ELi2ELi16ELb1ELb0EEEJSL_NSB_IJNSV_ISH_SE_EENSV_ISJ_SE_EEEEESM_NSB_IJNSB_IJlllEEESE_SX_EEESM_S1T_NS1K_6fusion15FusionCallbacksIS1O_NS1U_17LinearCombinationISM_fSM_fLNS_15FloatRoundStyleE2EEESL_S1R_JEEENSA_5SM1004TMEM4LOAD26SM100_TMEM_LOAD_16dp128b8xES15_S1F_NSA_17SM75_U32x4_LDSM_NENSA_21SM90_TMA_STORE_IM2COLES1F_NSA_17SM90_U32x4_STSM_NENSA_39AutoVectorizingCopyWithAssumedAlignmentILi128EEEEEEvvEEEEvNT_6ParamsE:
[----:B------:R-:W1:Y:S01]  /*0000*/  LDC R1, c[0x0][0x37c] ;  /* 0x0000df00ff017b82 */ /* 0x000e620000000800 */
[----:B------:R-:W2:Y:S01]  /*0010*/  S2R R60, SR_TID.X ;  /* 0x00000000003c7919 */ /* 0x000ea20000002100 */
[----:B------:R-:W3:Y:S01]  /*0020*/  LDCU.64 UR8, c[0x0][0x890] ;  /* 0x00011200ff0877ac */ /* 0x000ee20008000a00 */
[----:B-1----:R-:W-:Y:S01]  /*0030*/  VIADD R1, R1, 0xfffffff8 ;  /* 0xfffffff801017836 */ /* 0x002fe20000000000 */
[----:B------:R-:W-:Y:S02]  /*0040*/  PRMT R61, RZ, 0x7610, R61 ;  /* 0x00007610ff3d7816 */ /* 0x000fe4000000003d */
[----:B------:R-:W-:Y:S01]  /*0050*/  ELECT P3, URZ, PT ;  /* 0x0000000000ff782f */ /* 0x000fe20003860000 */
[----:B---3--:R-:W-:-:S04]  /*0060*/  UISETP.NE.U32.AND UP0, UPT, UR8, URZ, UPT ;  /* 0x000000ff0800728c */ /* 0x008fc8000bf05070 */
[----:B------:R-:W-:Y:S01]  /*0070*/  UISETP.NE.AND.EX UP0, UPT, UR9, URZ, UPT, UP0 ;  /* 0x000000ff0900728c */ /* 0x000fe2000bf05300 */
[----:B--2---:R-:W-:-:S05]  /*0080*/  SHF.R.U32.HI R62, RZ, 0x5, R60 ;  /* 0x00000005ff3e7819 */ /* 0x004fca000001163c */
[----:B------:R-:W1:Y:S02]  /*0090*/  SHFL.IDX PT, R0, R62, RZ, 0x1f ;  /* 0x00001fff3e007589 */ /* 0x000e6400000e0000 */
[----:B-1----:R-:W-:Y:S01]  /*00a0*/  R2UR UR18, R0 ;  /* 0x00000000001272ca */ /* 0x002fe200000e0000 */
[----:B------:R-:W-:-:S14]  /*00b0*/  BRA.U UP0, `(.L_x_0) ;  /* 0x0000000100307547 */ /* 0x000fdc000b800000 */
[----:B------:R-:W1:Y:S02]  /*00c0*/  LDCU.64 UR4, c[0x0][0x888] ;  /* 0x00011100ff0477ac */ /* 0x000e640008000a00 */
[----:B-1----:R-:W-:-:S04]  /*00d0*/  UISETP.NE.U32.AND UP0, UPT, UR4, URZ, UPT ;  /* 0x000000ff0400728c */ /* 0x002fc8000bf05070 */
[----:B------:R-:W-:-:S09]  /*00e0*/  UISETP.NE.AND.EX UP0, UPT, UR5, URZ, UPT, UP0 ;  /* 0x000000ff0500728c */ /* 0x000fd2000bf05300 */
[----:B------:R-:W-:Y:S05]  /*00f0*/  BRA.U !UP0, `(.L_x_1) ;  /* 0x0000000108147547 */ /* 0x000fea000b800000 */
[----:B------:R-:W1:Y:S01]  /*0100*/  LDC.64 R2, c[0x0][0x888] ;  /* 0x00022200ff027b82 */ /* 0x000e620000000a00 */
[----:B------:R-:W1:Y:S02]  /*0110*/  LDCU.64 UR4, c[0x0][0x358] ;  /* 0x00006b00ff0477ac */ /* 0x000e640008000a00 */
[----:B-1----:R1:W5:Y:S01]  /*0120*/  LDG.E R27, desc[UR4][R2.64] ;  /* 0x00000004021b7981 */ /* 0x002362000c1e1900 */
[----:B------:R-:W-:Y:S01]  /*0130*/  HFMA2 R61, -RZ, RZ, 0, 5.9604644775390625e-08 ;  /* 0x00000001ff3d7431 */ /* 0x000fe200000001ff */
[----:B------:R-:W-:Y:S05]  /*0140*/  BRA `(.L_x_0) ;  /* 0x00000000000c7947 */ /* 0x000fea0003800000 */
.L_x_1:
[----:B------:R-:W1:Y:S01]  /*0150*/  LDCU UR4, c[0x0][0x880] ;  /* 0x00011000ff0477ac */ /* 0x000e620008000800 */
[----:B------:R-:W-:Y:S01]  /*0160*/  HFMA2 R61, -RZ, RZ, 0, 5.9604644775390625e-08 ;  /* 0x00000001ff3d7431 */ /* 0x000fe200000001ff */
[----:B-1----:R-:W-:-:S07]  /*0170*/  MOV R27, UR4 ;  /* 0x00000004001b7c02 */ /* 0x002fce0008000f00 */
.L_x_0:
[----:B------:R-:W2:Y:S02]  /*0180*/  LDCU.64 UR4, c[0x0][0x8b0] ;  /* 0x00011600ff0477ac */ /* 0x000ea40008000a00 */
[----:B--2---:R-:W-:-:S04]  /*0190*/  UISETP.NE.U32.AND UP0, UPT, UR4, URZ, UPT ;  /* 0x000000ff0400728c */ /* 0x004fc8000bf05070 */
[----:B------:R-:W-:-:S09]  /*01a0*/  UISETP.NE.AND.EX UP0, UPT, UR5, URZ, UPT, UP0 ;  /* 0x000000ff0500728c */ /* 0x000fd2000bf05300 */
[----:B------:R-:W-:Y:S05]  /*01b0*/  BRA.U UP0, `(.L_x_2) ;  /* 0x0000000100287547 */ /* 0x000fea000b800000 */
[----:B------:R-:W2:Y:S02]  /*01c0*/  LDCU.64 UR4, c[0x0][0x8a8] ;  /* 0x00011500ff0477ac */ /* 0x000ea40008000a00 */
[----:B--2---:R-:W-:-:S04]  /*01d0*/  UISETP.NE.U32.AND UP0, UPT, UR4, URZ, UPT ;  /* 0x000000ff0400728c */ /* 0x004fc8000bf05070 */
[----:B------:R-:W-:-:S09]  /*01e0*/  UISETP.NE.AND.EX UP0, UPT, UR5, URZ, UPT, UP0 ;  /* 0x000000ff0500728c */ /* 0x000fd2000bf05300 */
[----:B------:R-:W-:Y:S05]  /*01f0*/  BRA.U !UP0, `(.L_x_3) ;  /* 0x0000000108107547 */ /* 0x000fea000b800000 */
[----:B------:R-:W2:Y:S01]  /*0200*/  LDC.64 R24, c[0x0][0x8a8] ;  /* 0x00022a00ff187b82 */ /* 0x000ea20000000a00 */
[----:B------:R-:W2:Y:S02]  /*0210*/  LDCU.64 UR4, c[0x0][0x358] ;  /* 0x00006b00ff0477ac */ /* 0x000ea40008000a00 */
[----:B--2---:R2:W5:Y:S01]  /*0220*/  LDG.E R24, desc[UR4][R24.64] ;  /* 0x0000000418187981 */ /* 0x004562000c1e1900 */
[----:B------:R-:W-:Y:S05]  /*0230*/  BRA `(.L_x_2) ;  /* 0x0000000000087947 */ /* 0x000fea0003800000 */
.L_x_3:
[----:B------:R-:W2:Y:S02]  /*0240*/  LDCU UR4, c[0x0][0x8a0] ;  /* 0x00011400ff0477ac */ /* 0x000ea40008000800 */
[----:B--2---:R-:W-:Y:S02]  /*0250*/  MOV R24, UR4 ;  /* 0x0000000400187c02 */ /* 0x004fe40008000f00 */
.L_x_2:
[----:B------:R-:W-:Y:S01]  /*0260*/  IMAD.U32 R0, RZ, RZ, UR18 ;  /* 0x00000012ff007e24 */ /* 0x000fe2000f8e00ff */
[----:B------:R-:W-:Y:S04]  /*0270*/  BSSY.RECONVERGENT B0, `(.L_x_4) ;  /* 0x000000c000007945 */ /* 0x000fe80003800200 */
[C---:B------:R-:W-:Y:S02]  /*0280*/  ISETP.NE.OR P1, PT, R0.reuse, 0x1, !P3 ;  /* 0x000000010000780c */ /* 0x040fe40005f25670 */
[----:B------:R-:W-:-:S11]  /*0290*/  ISETP.NE.OR P0, PT, R0, 0x3, !P3 ;  /* 0x000000030000780c */ /* 0x000fd60005f05670 */
[----:B------:R-:W-:Y:S05]  /*02a0*/  @P1 BRA `(.L_x_5) ;  /* 0x0000000000201947 */ /* 0x000fea0003800000 */
[----:B------:R-:W3:Y:S02]  /*02b0*/  LDCU.64 UR4, c[0x0][0x348] ;  /* 0x00006900ff0477ac */ /* 0x000ee40008000a00 */
[----:B---3--:R-:W-:Y:S02]  /*02c0*/  UIADD3 UR6, UP1, UPT, UR4, 0x80, URZ ;  /* 0x0000008004067890 */ /* 0x008fe4000ff3e0ff */
[----:B------:R-:W-:Y:S02]  /*02d0*/  UIADD3 UR4, UP0, UPT, UR4, 0x180, URZ ;  /* 0x0000018004047890 */ /* 0x000fe4000ff1e0ff */
[----:B------:R-:W-:Y:S02]  /*02e0*/  UIADD3.X UR7, UPT, UPT, URZ, UR5, URZ, UP1, !UPT ;  /* 0x00000005ff077290 */ /* 0x000fe40008ffe4ff */
[----:B------:R-:W-:-:S07]  /*02f0*/  UIADD3.X UR5, UPT, UPT, URZ, UR5, URZ, UP0, !UPT ;  /* 0x00000005ff057290 */ /* 0x000fce00087fe4ff */
[----:B------:R3:W-:Y:S02]  /*0300*/  UTMACCTL.PF [UR6] ;  /* 0x00000000060079b9 */ /* 0x0007e40008040000 */
[----:B------:R3:W-:Y:S02]  /*0310*/  UTMACCTL.PF [UR4] ;  /* 0x00000000040079b9 */ /* 0x0007e40008040000 */
[----:B---3--:R-:W-:Y:S01]  /*0320*/  NOP ;  /* 0x0000000000007918 */ /* 0x008fe20000000000 */
.L_x_5:
[----:B------:R-:W-:Y:S05]  /*0330*/  BSYNC.RECONVERGENT B0 ;  /* 0x0000000000007941 */ /* 0x000fea0003800200 */
.L_x_4:
[----:B------:R-:W-:Y:S04]  /*0340*/  BSSY.RECONVERGENT B0, `(.L_x_6) ;  /* 0x000000a000007945 */ /* 0x000fe80003800200 */
        /* <DEDUP_REMOVED lines=9> */
.L_x_7:
[----:B------:R-:W-:Y:S05]  /*03e0*/  BSYNC.RECONVERGENT B0 ;  /* 0x0000000000007941 */ /* 0x000fea0003800200 */
.L_x_6:
[----:B------:R-:W3:Y:S01]  /*03f0*/  LDCU.64 UR4, c[0x0][0x888] ;  /* 0x00011100ff0477ac */ /* 0x000ee20008000a00 */
[----:B------:R-:W-:Y:S02]  /*0400*/  UISETP.EQ.U32.AND UP2, UPT, UR8, URZ, UPT ;  /* 0x000000ff0800728c */ /* 0x000fe4000bf42070 */
[----:B------:R-:W-:Y:S02]  /*0410*/  UPLOP3.LUT UP3, UPT, UPT, UPT, UPT, 0x80, 0x8 ;  /* 0x000000000008789c */ /* 0x000fe40003f6f070 */
[----:B---3--:R-:W-:-:S04]  /*0420*/  UISETP.NE.U32.AND UP0, UPT, UR4, URZ, UPT ;  /* 0x000000ff0400728c */ /* 0x008fc8000bf05070 */
[----:B------:R-:W-:-:S04]  /*0430*/  UISETP.NE.AND.EX UP1, UPT, UR5, URZ, UPT, UP0 ;  /* 0x000000ff0500728c */ /* 0x000fc8000bf25300 */
[----:B------:R-:W-:-:S04]  /*0440*/  UISETP.EQ.OR.EX UP4, UPT, UR9, URZ, !UP1, UP2 ;  /* 0x000000ff0900728c */ /* 0x000fc8000cf82720 */
[----:B------:R-:W-:-:S06]  /*0450*/  UP2UR UR4, UPR, URZ, 0x10 ;  /* 0x00000010ff047883 */ /* 0x000fcc0008000000 */
[----:B------:R-:W-:Y:S01]  /*0460*/  MOV R71, UR4 ;  /* 0x0000000400477c02 */ /* 0x000fe20008000f00 */
[----:B------:R-:W-:Y:S06]  /*0470*/  BRA.U !UP4, `(.L_x_8) ;  /* 0x000000010c207547 */ /* 0x000fec000b800000 */
[----:B------:R-:W-:Y:S01]  /*0480*/  UISETP.NE.U32.AND UP2, UPT, UR8, URZ, UPT ;  /* 0x000000ff0800728c */ /* 0x000fe2000bf45070 */
[----:B-----5:R-:W-:Y:S01]  /*0490*/  FSETP.NEU.AND P0, PT, R27, RZ, PT ;  /* 0x000000ff1b00720b */ /* 0x020fe20003f0d000 */
[----:B------:R-:W-:Y:S02]  /*04a0*/  USEL UR4, URZ, 0xffffffff, UP1 ;  /* 0xffffffffff047887 */ /* 0x000fe40008800000 */
[----:B------:R-:W-:-:S10]  /*04b0*/  UISETP.NE.AND.EX UP2, UPT, UR9, URZ, UPT, UP2 ;  /* 0x000000ff0900728c */ /* 0x000fd4000bf45320 */
[----:B------:R-:W-:Y:S01]  /*04c0*/  VOTEU.ANY UP0, P0 ;  /* 0x0000000000ff7886 */ /* 0x000fe20000000100 */
[----:B------:R-:W-:-:S04]  /*04d0*/  @!UP2 USEL UR4, URZ, 0xffffffff, UP0 ;  /* 0xffffffffff04a887 */ /* 0x000fc80008000000 */
[----:B------:R-:W-:-:S04]  /*04e0*/  ULOP3.LUT UR4, UR4, 0x1, URZ, 0xc0, !UPT ;  /* 0x0000000104047892 */ /* 0x000fc8000f8ec0ff */
[----:B------:R-:W-:-:S11]  /*04f0*/  UISETP.NE.U32.AND UP3, UPT, UR4, 0x1, UPT ;  /* 0x000000010400788c */ /* 0x000fd6000bf65070 */
.L_x_8:
[----:B-1----:R-:W1:Y:S02]  /*0500*/  SHFL.IDX PT, R2, R62, RZ, 0x1f ;  /* 0x00001fff3e027589 */ /* 0x002e6400000e0000 */
[----:B-1----:R-:W-:-:S13]  /*0510*/  ISETP.NE.AND P0, PT, R2, RZ, PT ;  /* 0x000000ff0200720c */ /* 0x002fda0003f05270 */
[----:B------:R-:W-:Y:S05]  /*0520*/  @P0 BRA `(.L_x_9) ;  /* 0x0000000000840947 */ /* 0x000fea0003800000 */
[----:B------:R-:W-:Y:S01]  /*0530*/  ELECT P0, URZ, PT ;  /* 0x0000000000ff782f */ /* 0x000fe20003800000 */
[----:B------:R-:W-:-:S12]  /*0540*/  BSSY.RECONVERGENT B0, `(.L_x_9) ;  /* 0x000001f000007945 */ /* 0x000fd80003800200 */
[----:B------:R-:W-:Y:S05]  /*0550*/  @!P0 BRA `(.L_x_10) ;  /* 0x0000000000748947 */ /* 0x000fea0003800000 */
[----:B------:R-:W1:Y:S01]  /*0560*/  S2UR UR4, SR_CgaCtaId ;  /* 0x00000000000479c3 */ /* 0x000e620000008800 */
[----:B------:R-:W-:Y:S01]  /*0570*/  UMOV UR5, 0x400 ;  /* 0x0000040000057882 */ /* 0x000fe20000000000 */
[----:B------:R-:W-:Y:S01]  /*0580*/  UMOV UR8, 0x1 ;  /* 0x0000000100087882 */ /* 0x000fe20000000000 */
[----:B------:R-:W-:Y:S01]  /*0590*/  UMOV UR6, 0x2 ;  /* 0x0000000200067882 */ /* 0x000fe20000000000 */
[----:B------:R-:W-:-:S04]  /*05a0*/  UIADD3 UR8, UPT, UPT, -UR8, 0x100000, URZ ;  /* 0x0010000008087890 */ /* 0x000fc8000fffe1ff */
[----:B------:R-:W-:Y:S02]  /*05b0*/  USHF.L.U32 UR9, UR8, 0xb, URZ ;  /* 0x0000000b08097899 */ /* 0x000fe400080006ff */
[----:B------:R-:W-:Y:S02]  /*05c0*/  USHF.L.U32 UR8, UR8, 0x1, URZ ;  /* 0x0000000108087899 */ /* 0x000fe400080006ff */
[----:B------:R-:W-:-:S04]  /*05d0*/  UIADD3 UR6, UPT, UPT, -UR6, 0x100000, URZ ;  /* 0x0010000006067890 */ /* 0x000fc8000fffe1ff */
[----:B------:R-:W-:Y:S02]  /*05e0*/  USHF.L.U32 UR7, UR6, 0xb, URZ ;  /* 0x0000000b06077899 */ /* 0x000fe400080006ff */
[----:B------:R-:W-:Y:S02]  /*05f0*/  USHF.L.U32 UR6, UR6, 0x1, URZ ;  /* 0x0000000106067899 */ /* 0x000fe400080006ff */
[----:B-1----:R-:W-:Y:S01]  /*0600*/  ULEA UR4, UR4, UR5, 0x18 ;  /* 0x0000000504047291 */ /* 0x002fe2000f8ec0ff */
[----:B------:R-:W1:Y:S11]  /*0610*/  FENCE.VIEW.ASYNC.S ;  /* 0x00000000000073c6 */ /* 0x000e760000000000 */
[----:B-1----:R1:W3:Y:S01]  /*0620*/  SYNCS.EXCH.64 URZ, [UR4], UR8 ;  /* 0x0000000804ff75b2 */ /* 0x0022e20008000100 */
[----:B------:R1:W4:Y:S01]  /*0630*/  SYNCS.EXCH.64 URZ, [UR4+0x40], UR6 ;  /* 0x0000400604ff75b2 */ /* 0x0003220008000100 */
[----:B------:R1:W1:Y:S01]  /*0640*/  SYNCS.EXCH.64 URZ, [UR4+0x8], UR8 ;  /* 0x0000080804ff75b2 */ /* 0x0002620008000100 */
        /* <DEDUP_REMOVED lines=13> */
[----:B------:R-:W-:Y:S01]  /*0720*/  NOP ;  /* 0x0000000000007918 */ /* 0x000fe20000000000 */
.L_x_10:
[----:B-1----:R-:W-:Y:S05]  /*0730*/  BSYNC.RECONVERGENT B0 ;  /* 0x0000000000007941 */ /* 0x002fea0003800200 */
.L_x_9:
[----:B------:R-:W1:Y:S01]  /*0740*/  SHFL.IDX PT, R2, R62, RZ, 0x1f ;  /* 0x00001fff3e027589 */ /* 0x000e6200000e0000 */
[----:B------:R-:W-:Y:S01]  /*0750*/  NOP ;  /* 0x0000000000007918 */ /* 0x000fe20000000000 */
[----:B-1----:R-:W-:-:S13]  /*0760*/  ISETP.NE.AND P0, PT, R2, 0x1, PT ;  /* 0x000000010200780c */ /* 0x002fda0003f05270 */
[----:B------:R-:W-:Y:S05]  /*0770*/  @P0 BRA `(.L_x_11) ;  /* 0x0000000000580947 */ /* 0x000fea0003800000 */
        /* <DEDUP_REMOVED lines=9> */
[----:B------:R-:W-:Y:S01]  /*0810*/  USHF.L.U32 UR6, UR6, 0x1, URZ ;  /* 0x0000000106067899 */ /* 0x000fe200080006ff */
[----:B------:R-:W-:Y:S01]  /*0820*/  ELECT P0, URZ, PT ;  /* 0x0000000000ff782f */ /* 0x000fe20003800000 */
[----:B-1----:R-:W-:Y:S01]  /*0830*/  ULEA UR4, UR4, UR5, 0x18 ;  /* 0x0000000504047291 */ /* 0x002fe2000f8ec0ff */
[----:B------:R-:W1:Y:S11]  /*0840*/  FENCE.VIEW.ASYNC.S ;  /* 0x00000000000073c6 */ /* 0x000e760000000000 */
[----:B-1----:R1:W1:Y:S01]  /*0850*/  SYNCS.EXCH.64 URZ, [UR4+0x80], UR8 ;  /* 0x0000800804ff75b2 */ /* 0x0022620008000100 */
        /* <DEDUP_REMOVED lines=8> */
.L_x_11:
[----:B------:R-:W2:Y:S01]  /*08e0*/  SHFL.IDX PT, R2, R62, RZ, 0x1f ;  /* 0x00001fff3e027589 */ /* 0x000ea200000e0000 */
[----:B------:R-:W-:Y:S01]  /*08f0*/  NOP ;  /* 0x0000000000007918 */ /* 0x000fe20000000000 */
[----:B--2---:R-:W-:-:S13]  /*0900*/  ISETP.NE.AND P0, PT, R2, 0x3, PT ;  /* 0x000000030200780c */ /* 0x004fda0003f05270 */
[----:B------:R-:W-:Y:S05]  /*0910*/  @P0 BRA `(.L_x_12) ;  /* 0x0000000000300947 */ /* 0x000fea0003800000 */
[----:B-1----:R-:W1:Y:S01]  /*0920*/  S2UR UR4, SR_CgaCtaId ;  /* 0x00000000000479c3 */ /* 0x002e620000008800 */
[----:B------:R-:W-:Y:S01]  /*0930*/  UMOV UR6, 0x400 ;  /* 0x0000040000067882 */ /* 0x000fe20000000000 */
[----:B------:R-:W-:Y:S01]  /*0940*/  UMOV UR5, 0x20 ;  /* 0x0000002000057882 */ /* 0x000fe20000000000 */
[----:B------:R-:W-:Y:S01]  /*0950*/  ELECT P0, URZ, PT ;  /* 0x0000000000ff782f */ /* 0x000fe20003800000 */
[----:B-1----:R-:W-:Y:S02]  /*0960*/  ULEA UR6, UR4, UR6, 0x18 ;  /* 0x0000000604067291 */ /* 0x002fe4000f8ec0ff */
[----:B------:R-:W-:-:S04]  /*0970*/  UIADD3 UR4, UPT, UPT, -UR5, 0x100000, URZ ;  /* 0x0010000005047890 */ /* 0x000fc8000fffe1ff */
[----:B------:R-:W-:Y:S02]  /*0980*/  USHF.L.U32 UR5, UR4, 0xb, URZ ;  /* 0x0000000b04057899 */ /* 0x000fe400080006ff */
[----:B------:R-:W-:Y:S01]  /*0990*/  USHF.L.U32 UR4, UR4, 0x1, URZ ;  /* 0x0000000104047899 */ /* 0x000fe200080006ff */
[----:B------:R-:W1:Y:S11]  /*09a0*/  FENCE.VIEW.ASYNC.S ;  /* 0x00000000000073c6 */ /* 0x000e760000000000 */
[----:B-1----:R2:W1:Y:S01]  /*09b0*/  SYNCS.EXCH.64 URZ, [UR6+0xc0], UR4 ;  /* 0x0000c00406ff75b2 */ /* 0x0024620008000100 */
[----:B------:R2:W1:Y:S02]  /*09c0*/  SYNCS.EXCH.64 URZ, [UR6+0xc8], UR4 ;  /* 0x0000c80406ff75b2 */ /* 0x0004640008000100 */
[----:B--2---:R-:W-:Y:S01]  /*09d0*/  NOP ;  /* 0x0000000000007918 */ /* 0x004fe20000000000 */
.L_x_12:
[----:B------:R-:W2:Y:S01]  /*09e0*/  SHFL.IDX PT, R2, R62, RZ, 0x1f ;  /* 0x00001fff3e027589 */ /* 0x000ea200000e0000 */
[----:B------:R-:W-:Y:S01]  /*09f0*/  NOP ;  /* 0x0000000000007918 */ /* 0x000fe20000000000 */
[----:B--2---:R-:W-:-:S13]  /*0a00*/  ISETP.NE.AND P0, PT, R2, 0x4, PT ;  /* 0x000000040200780c */ /* 0x004fda0003f05270 */
[----:B------:R-:W-:Y:S05]  /*0a10*/  @P0 BRA `(.L_x_13) ;  /* 0x0000000000440947 */ /* 0x000fea0003800000 */
[----:B-1----:R-:W1:Y:S01]  /*0a20*/  S2UR UR6, SR_CgaCtaId ;  /* 0x00000000000679c3 */ /* 0x002e620000008800 */
[----:B------:R-:W-:Y:S01]  /*0a30*/  UMOV UR4, 0x1e0 ;  /* 0x000001e000047882 */ /* 0x000fe20000000000 */
[----:B------:R-:W-:Y:S01]  /*0a40*/  UMOV UR5, 0x400 ;  /* 0x0000040000057882 */ /* 0x000fe20000000000 */
[----:B------:R-:W-:Y:S01]  /*0a50*/  USEL UR4, UR4, 0x1a0, UP3 ;  /* 0x000001a004047887 */ /* 0x000fe20009800000 */
[----:B------:R-:W-:Y:S01]  /*0a60*/  UMOV UR8, 0x1 ;  /* 0x0000000100087882 */ /* 0x000fe20000000000 */
[----:B------:R-:W-:Y:S01]  /*0a70*/  ELECT P0, URZ, PT ;  /* 0x0000000000ff782f */ /* 0x000fe20003800000 */
[----:B------:R-:W-:-:S04]  /*0a80*/  UIADD3 UR8, UPT, UPT, -UR8, 0x100000, URZ ;  /* 0x0010000008087890 */ /* 0x000fc8000fffe1ff */
[----:B------:R-:W-:Y:S02]  /*0a90*/  USHF.L.U32 UR9, UR8, 0xb, URZ ;  /* 0x0000000b08097899 */ /* 0x000fe400080006ff */
[----:B------:R-:W-:Y:S02]  /*0aa0*/  USHF.L.U32 UR8, UR8, 0x1, URZ ;  /* 0x0000000108087899 */ /* 0x000fe400080006ff */
[----:B-1----:R-:W-:Y:S02]  /*0ab0*/  ULEA UR6, UR6, UR5, 0x18 ;  /* 0x0000000506067291 */ /* 0x002fe4000f8ec0ff */
[----:B------:R-:W-:-:S04]  /*0ac0*/  UIADD3 UR4, UPT, UPT, -UR4, 0x100000, URZ ;  /* 0x0010000004047890 */ /* 0x000fc8000fffe1ff */
[----:B------:R-:W-:Y:S02]  /*0ad0*/  USHF.L.U32 UR5, UR4, 0xb, URZ ;  /* 0x0000000b04057899 */ /* 0x000fe400080006ff */
[----:B------:R-:W-:Y:S01]  /*0ae0*/  USHF.L.U32 UR4, UR4, 0x1, URZ ;  /* 0x0000000104047899 */ /* 0x000fe200080006ff */
[----:B------:R-:W1:Y:S03]  /*0af0*/  FENCE.VIEW.ASYNC.S ;  /* 0x00000000000073c6 */ /* 0x000e660000000000 */
[----:B-1----:R2:W1:Y:S08]  /*0b00*/  SYNCS.EXCH.64 URZ, [UR6+0xd0], UR8 ;  /* 0x0000d00806ff75b2 */ /* 0x0024700008000100 */
[----:B------:R2:W1:Y:S02]  /*0b10*/  SYNCS.EXCH.64 URZ, [UR6+0xd8], UR4 ;  /* 0x0000d80406ff75b2 */ /* 0x0004640008000100 */
[----:B--2---:R-:W-:Y:S01]  /*0b20*/  NOP ;  /* 0x0000000000007918 */ /* 0x004fe20000000000 */
.L_x_13:
[----:B------:R-:W2:Y:S01]  /*0b30*/  SHFL.IDX PT, R2, R62, RZ, 0x1f ;  /* 0x00001fff3e027589 */ /* 0x000ea200000e0000 */
[----:B------:R-:W-:Y:S01]  /*0b40*/  NOP ;  /* 0x0000000000007918 */ /* 0x000fe20000000000 */
[----:B--2---:R-:W-:-:S13]  /*0b50*/  ISETP.NE.AND P0, PT, R2, 0x5, PT ;  /* 0x000000050200780c */ /* 0x004fda0003f05270 */
[----:B------:R-:W-:Y:S05]  /*0b60*/  @P0 BRA `(.L_x_14) ;  /* 0x0000000000480947 */ /* 0x000fea0003800000 */
[----:B------:R-:W2:Y:S01]  /*0b70*/  S2UR UR5, SR_CgaCtaId ;  /* 0x00000000000579c3 */ /* 0x000ea20000008800 */
[----:B-1----:R-:W-:Y:S01]  /*0b80*/  UMOV UR4, 0x400 ;  /* 0x0000040000047882 */ /* 0x002fe20000000000 */
        /* <DEDUP_REMOVED lines=9> */
[----:B--2---:R-:W-:Y:S01]  /*0c20*/  ULEA UR4, UR5, UR4, 0x18 ;  /* 0x0000000405047291 */ /* 0x004fe2000f8ec0ff */
[----:B------:R-:W1:Y:S11]  /*0c30*/  FENCE.VIEW.ASYNC.S ;  /* 0x00000000000073c6 */ /* 0x000e760000000000 */
[----:B-1----:R2:W1:Y:S01]  /*0c40*/  SYNCS.EXCH.64 URZ, [UR4+0xe0], UR8 ;  /* 0x0000e00804ff75b2 */ /* 0x0024620008000100 */
[----:B------:R2:W1:Y:S01]  /*0c50*/  SYNCS.EXCH.64 URZ, [UR4+0xf0], UR6 ;  /* 0x0000f00604ff75b2 */ /* 0x0004620008000100 */
[----:B------:R2:W1:Y:S01]  /*0c60*/  SYNCS.EXCH.64 URZ, [UR4+0xe8], UR8 ;  /* 0x0000e80804ff75b2 */ /* 0x0004620008000100 */
[----:B------:R2:W1:Y:S02]  /*0c70*/  SYNCS.EXCH.64 URZ, [UR4+0xf8], UR6 ;  /* 0x0000f80604ff75b2 */ /* 0x0004640008000100 */
[----:B--2---:R-:W-:Y:S01]  /*0c80*/  NOP ;  /* 0x0000000000007918 */ /* 0x004fe20000000000 */
.L_x_14:
[----:B-1----:R-:W1:Y:S01]  /*0c90*/  LDCU UR4, c[0x0][0x36c] ;  /* 0x00006d80ff0477ac */ /* 0x002e620008000800 */
[----:B------:R-:W-:Y:S01]  /*0ca0*/  ISETP.NE.OR P3, PT, R0, 0x2, !P3 ;  /* 0x000000020000780c */ /* 0x000fe20005f65670 */
[----:B------:R-:W-:Y:S01]  /*0cb0*/  NOP ;  /* 0x0000000000007918 */ /* 0x000fe20000000000 */
[----:B------:R-:W-:Y:S01]  /*0cc0*/  LOP3.LUT R2, R60, 0x1f, RZ, 0xc0, !PT ;  /* 0x0000001f3c027812 */ /* 0x000fe200078ec0ff */
[----:B------:R-:W-:Y:S02]  /*0cd0*/  UISETP.NE.AND UP4, UPT, UR18, 0x2, UPT ;  /* 0x000000021200788c */ /* 0x000fe4000bf85270 */
[----:B------:R-:W-:Y:S02]  /*0ce0*/  UISETP.NE.AND UP5, UPT, UR18, URZ, UPT ;  /* 0x000000ff1200728c */ /* 0x000fe4000bfa5270 */
[----:B-1----:R-:W-:-:S09]  /*0cf0*/  UISETP.EQ.U32.AND UP6, UPT, UR4, 0x1, UPT ;  /* 0x000000010400788c */ /* 0x002fd2000bfc2070 */
[----:B------:R-:W-:Y:S05]  /*0d00*/  BRA.U !UP6, `(.L_x_15) ;  /* 0x000000010e087547 */ /* 0x000fea000b800000 */
[----:B---34-:R-:W-:Y:S01]  /*0d10*/  UCGABAR_ARV ;  /* 0x00000000000079c7 */ /* 0x018fe20008000000 */
[----:B------:R-:W-:Y:S05]  /*0d20*/  BRA `(.L_x_16) ;  /* 0x0000000000047947 */ /* 0x000fea0003800000 */
.L_x_15:
[----:B---34-:R-:W-:Y:S01]  /*0d30*/  NOP ;  /* 0x0000000000007918 */ /* 0x018fe20000000000 */
.L_x_16:
[----:B------:R-:W1:Y:S01]  /*0d40*/  S2UR UR50, SR_CTAID.X ;  /* 0x00000000003279c3 */ /* 0x000e620000002500 */
[----:B------:R-:W-:-:S05]  /*0d50*/  CS2R.32 R70, SR_CgaSize ;  /* 0x0000000000467805 */ /* 0x000fca0000008a00 */
[----:B------:R-:W-:-:S05]  /*0d60*/  IMAD R70, R70, -0xa0, RZ ;  /* 0xffffff6046467824 */ /* 0x000fca00078e02ff */
[----:B------:R-:W-:-:S14]  /*0d70*/  R2UR UR5, R70 ;  /* 0x00000000460572ca */ /* 0x000fdc00000e0000 */
[----:B------:R-:W2:Y:S01]  /*0d80*/  LDCU UR5, c[0x0][UR5+0x2b0] ;  /* 0x00005600050577ac */ /* 0x000ea20008000800 */
[----:B------:R-:W-:-:S05]  /*0d90*/  CS2R.32 R70, SR_CgaSize ;  /* 0x0000000000467805 */ /* 0x000fca0000008a00 */
[----:B------:R-:W-:-:S05]  /*0da0*/  IMAD R70, R70, -0xa0, RZ ;  /* 0xffffff6046467824 */ /* 0x000fca00078e02ff */
[----:B------:R-:W-:-:S14]  /*0db0*/  R2UR UR4, R70 ;  /* 0x00000000460472ca */ /* 0x000fdc00000e0000 */
[----:B------:R-:W3:Y:S01]  /*0dc0*/  LDCU UR4, c[0x0][UR4+0x2b4] ;  /* 0x00005680040477ac */ /* 0x000ee20008000800 */
[----:B------:R-:W4:Y:S01]  /*0dd0*/  S2UR UR20, SR_CTAID.Y ;  /* 0x00000000001479c3 */ /* 0x000f220000002600 */
[----:B------:R-:W-:-:S05]  /*0de0*/  CS2R.32 R70, SR_CgaSize ;  /* 0x0000000000467805 */ /* 0x000fca0000008a00 */
[----:B------:R-:W-:-:S05]  /*0df0*/  IMAD R70, R70, -0xa0, RZ ;  /* 0xffffff6046467824 */ /* 0x000fca00078e02ff */
[----:B------:R-:W-:-:S14]  /*0e00*/  R2UR UR7, R70 ;  /* 0x00000000460772ca */ /* 0x000fdc00000e0000 */
[----:B------:R-:W3:Y:S01]  /*0e10*/  LDCU UR7, c[0x0][UR7+0x2a0] ;  /* 0x00005400070777ac */ /* 0x000ee20008000800 */
[----:B------:R-:W-:-:S05]  /*0e20*/  CS2R.32 R70, SR_CgaSize ;  /* 0x0000000000467805 */ /* 0x000fca0000008a00 */
[----:B------:R-:W-:-:S05]  /*0e30*/  IMAD R70, R70, -0xa0, RZ ;  /* 0xffffff6046467824 */ /* 0x000fca00078e02ff */
[----:B------:R-:W-:-:S14]  /*0e40*/  R2UR UR8, R70 ;  /* 0x00000000460872ca */ /* 0x000fdc00000e0000 */
[----:B------:R-:W3:Y:S01]  /*0e50*/  LDCU UR8, c[0x0][UR8+0x2a4] ;  /* 0x00005480080877ac */ /* 0x000ee20008000800 */
[----:B------:R-:W3:Y:S01]  /*0e60*/  S2UR UR9, SR_CgaCtaId ;  /* 0x00000000000979c3 */ /* 0x000ee20000008800 */
[----:B------:R-:W3:Y:S01]  /*0e70*/  LDCU UR19, c[0x0][0xb24] ;  /* 0x00016480ff1377ac */ /* 0x000ee20008000800 */
[----:B------:R-:W3:Y:S01]  /*0e80*/  LDCU UR39, c[0x0][0xb24] ;  /* 0x00016480ff2777ac */ /* 0x000ee20008000800 */
[----:B-1----:R-:W-:Y:S01]  /*0e90*/  I2FP.F32.U32 R3, UR50 ;  /* 0x0000003200037c45 */ /* 0x002fe20008201000 */
[----:B------:R-:W1:Y:S04]  /*0ea0*/  LDCU UR23, c[0x0][0xb30] ;  /* 0x00016600ff1777ac */ /* 0x000e680008000800 */
[----:B--2---:R-:W-:Y:S01]  /*0eb0*/  FMUL R3, R3, UR5 ;  /* 0x0000000503037c20 */ /* 0x004fe20008400000 */
[----:B----4-:R-:W-:-:S05]  /*0ec0*/  I2FP.F32.U32 R0, UR20 ;  /* 0x0000001400007c45 */ /* 0x010fca0008201000 */
[----:B------:R-:W2:Y:S01]  /*0ed0*/  F2I.U32.TRUNC.NTZ R3, R3 ;  /* 0x0000000300037305 */ /* 0x000ea2000020f000 */
[----:B---3--:R-:W-:Y:S01]  /*0ee0*/  FMUL R0, R0, UR4 ;  /* 0x0000000400007c20 */ /* 0x008fe20008400000 */
[----:B------:R-:W-:-:S06]  /*0ef0*/  USHF.L.U32 UR5, UR9, 0xb, URZ ;  /* 0x0000000b09057899 */ /* 0x000fcc00080006ff */
[----:B------:R-:W3:Y:S01]  /*0f00*/  F2I.U32.TRUNC.NTZ R0, R0 ;  /* 0x0000000000007305 */ /* 0x000ee2000020f000 */
[----:B------:R-:W-:Y:S01]  /*0f10*/  ULOP3.LUT UR36, UR5, 0x800, URZ, 0xc0, !UPT ;  /* 0x0000080005247892 */ /* 0x000fe2000f8ec0ff */
[----:B--2---:R-:W-:Y:S02]  /*0f20*/  R2UR UR4, R3 ;  /* 0x00000000030472ca */ /* 0x004fe400000e0000 */
[----:B---3--:R-:W-:Y:S02]  /*0f30*/  R2UR UR6, R0 ;  /* 0x00000000000672ca */ /* 0x008fe400000e0000 */
[----:B------:R-:W-:-:S09]  /*0f40*/  PRMT R0, RZ, 0x7610, R0 ;  /* 0x00007610ff007816 */ /* 0x000fd20000000000 */
[----:B------:R-:W-:-:S04]  /*0f50*/  UIADD3 UR5, UPT, UPT, -UR4, URZ, URZ ;  /* 0x000000ff04057290 */ /* 0x000fc8000fffe1ff */
[----:B------:R-:W-:Y:S02]  /*0f60*/  UIMAD UR5, UR7, UR5, UR50 ;  /* 0x00000005070572a4 */ /* 0x000fe4000f8e0232 */
[----:B------:R-:W-:-:S04]  /*0f70*/  UIADD3 UR4, UPT, UPT, -UR6, URZ, URZ ;  /* 0x000000ff06047290 */ /* 0x000fc8000fffe1ff */
[----:B------:R-:W-:Y:S01]  /*0f80*/  IMAD.U32 R70, RZ, RZ, UR5 ;  /* 0x00000005ff467e24 */ /* 0x000fe2000f8e00ff */
[----:B------:R-:W-:-:S06]  /*0f90*/  UIMAD UR4, UR8, UR4, UR20 ;  /* 0x00000004080472a4 */ /* 0x000fcc000f8e0214 */
[----:B------:R-:W-:Y:S01]  /*0fa0*/  IMAD.U32 R69, RZ, RZ, UR4 ;  /* 0x00000004ff457e24 */ /* 0x000fe2000f8e00ff */
[----:B-1----:R-:W-:Y:S06]  /*0fb0*/  BRA.U UP5, `(.L_x_17) ;  /* 0x00000001052c7547 */ /* 0x002fec000b800000 */
[----:B------:R-:W-:Y:S02]  /*0fc0*/  R2UR UR4, R69 ;  /* 0x00000000450472ca */ /* 0x000fe400000e0000 */
[----:B------:R-:W-:-:S11]  /*0fd0*/  R2UR UR6, R70 ;  /* 0x00000000460672ca */ /* 0x000fd600000e0000 */
[----:B------:R-:W-:-:S04]  /*0fe0*/  UISETP.NE.AND UP0, UPT, UR4, URZ, UPT ;  /* 0x000000ff0400728c */ /* 0x000fc8000bf05270 */
[----:B------:R-:W-:-:S04]  /*0ff0*/  UISETP.EQ.OR UP0, UPT, UR6, URZ, !UP0 ;  /* 0x000000ff0600728c */ /* 0x000fc8000c702670 */
[----:B------:R-:W-:Y:S02]  /*1000*/  USEL UR5, URZ, 0x1, !UP0 ;  /* 0x00000001ff057887 */ /* 0x000fe4000c000000 */
[----:B------:R-:W-:-:S04]  /*1010*/  UISETP.NE.AND UP0, UPT, UR4, URZ, UPT ;  /* 0x000000ff0400728c */ /* 0x000fc8000bf05270 */
[----:B------:R-:W-:Y:S02]  /*1020*/  USEL UR4, URZ, 0x2, UP0 ;  /* 0x00000002ff047887 */ /* 0x000fe40008000000 */
[----:B------:R-:W-:-:S04]  /*1030*/  UISETP.NE.AND UP0, UPT, UR6, 0x1, UPT ;  /* 0x000000010600788c */ /* 0x000fc8000bf05270 */
[----:B------:R-:W-:-:S04]  /*1040*/  USEL UR4, UR4, 0x2, UP0 ;  /* 0x0000000204047887 */ /* 0x000fc80008000000 */
[----:B------:R-:W-:-:S06]  /*1050*/  UIADD3 UR4, UPT, UPT, UR5, UR4, URZ ;  /* 0x0000000405047290 */ /* 0x000fcc000fffe0ff */
[----:B------:R-:W-:-:S07]  /*1060*/  IMAD.U32 R0, RZ, RZ, UR4 ;  /* 0x00000004ff007e24 */ /* 0x000fce000f8e00ff */
.L_x_17:
[----:B------:R-:W1:Y:S01]  /*1070*/  S2UR UR51, SR_CTAID.Z ;  /* 0x00000000003379c3 */ /* 0x000e620000002700 */
[----:B------:R-:W-:-:S09]  /*1080*/  UISETP.GE.AND UP0, UPT, UR19, 0x1, UPT ;  /* 0x000000011300788c */ /* 0x000fd2000bf06270 */
[----:B------:R-:W-:Y:S05]  /*1090*/  BRA.U !UP0, `(.L_x_18) ;  /* 0x0000000108d47547 */ /* 0x000fea000b800000 */
[----:B------:R-:W2:Y:S01]  /*10a0*/  LDCU.128 UR12, c[0x0][0xb10] ;  /* 0x00016200ff0c77ac */ /* 0x000ea20008000c00 */
[----:B------:R-:W3:Y:S01]  /*10b0*/  LDCU UR21, c[0x0][0xb0c] ;  /* 0x00016180ff1577ac */ /* 0x000ee20008000800 */
[----:B------:R-:W4:Y:S01]  /*10c0*/  LDCU UR6, c[0x0][0x370] ;  /* 0x00006e00ff0677ac */ /* 0x000f220008000800 */
[----:B------:R-:W1:Y:S01]  /*10d0*/  LDCU UR7, c[0x0][0x374] ;  /* 0x00006e80ff0777ac */ /* 0x000e620008000800 */
[----:B------:R-:W1:Y:S01]  /*10e0*/  LDCU UR22, c[0x0][0xb20] ;  /* 0x00016400ff1677ac */ /* 0x000e620008000800 */
[----:B--2---:R-:W-:Y:S02]  /*10f0*/  UIMAD.WIDE.U32 UR4, UR50, UR12, URZ ;  /* 0x0000000c320472a5 */ /* 0x004fe4000f8e00ff */
[----:B---3--:R-:W-:Y:S01]  /*1100*/  UISETP.NE.AND UP0, UPT, UR21, 0x1, UPT ;  /* 0x000000011500788c */ /* 0x008fe2000bf05270 */
[----:B------:R-:W2:Y:S01]  /*1110*/  LDCU.64 UR8, c[0x0][0xb28] ;  /* 0x00016500ff0877ac */ /* 0x000ea20008000a00 */
[----:B----4-:R-:W-:-:S03]  /*1120*/  UIMAD.WIDE.U32 UR10, UR6, UR12, URZ ;  /* 0x0000000c060a72a5 */ /* 0x010fc6000f8e00ff */
[----:B------:R-:W-:Y:S01]  /*1130*/  UMOV UR4, UR5 ;  /* 0x0000000500047c82 */ /* 0x000fe20008000000 */
[----:B------:R-:W-:Y:S02]  /*1140*/  UISETP.NE.AND UP2, UPT, UR19, 0x1, UPT ;  /* 0x000000011300788c */ /* 0x000fe4000bf45270 */
[----:B------:R-:W-:Y:S01]  /*1150*/  USHF.R.U32.HI UR4, URZ, UR13, UR4 ;  /* 0x0000000dff047299 */ /* 0x000fe20008011604 */
[----:B------:R-:W-:Y:S01]  /*1160*/  UMOV UR10, UR11 ;  /* 0x0000000b000a7c82 */ /* 0x000fe20008000000 */
[----:B------:R-:W-:Y:S02]  /*1170*/  UIMAD.WIDE.U32 UR16, UR20, UR15, URZ ;  /* 0x0000000f141072a5 */ /* 0x000fe4000f8e00ff */
[----:B------:R-:W-:Y:S02]  /*1180*/  USEL UR5, UR50, UR4, !UP0 ;  /* 0x0000000432057287 */ /* 0x000fe4000c000000 */
[----:B------:R-:W-:Y:S02]  /*1190*/  @UP0 USHF.R.U32.HI UR6, URZ, UR13, UR10 ;  /* 0x0000000dff060299 */ /* 0x000fe4000801160a */
[----:B------:R-:W-:-:S02]  /*11a0*/  UISETP.NE.AND UP0, UPT, UR14, 0x1, UPT ;  /* 0x000000010e00788c */ /* 0x000fc4000bf05270 */
[----:B-1----:R-:W-:Y:S02]  /*11b0*/  UIMAD.WIDE.U32 UR10, UR7, UR15, URZ ;  /* 0x0000000f070a72a5 */ /* 0x002fe4000f8e00ff */
[----:B--2---:R-:W-:Y:S01]  /*11c0*/  UIMAD.WIDE.U32 UR12, UR6, UR8, URZ ;  /* 0x00000008060c72a5 */ /* 0x004fe2000f8e00ff */
[----:B------:R-:W-:Y:S02]  /*11d0*/  UMOV UR4, UR17 ;  /* 0x0000001100047c82 */ /* 0x000fe40008000000 */
[----:B------:R-:W-:Y:S02]  /*11e0*/  USHF.R.U32.HI UR4, URZ, UR22, UR4 ;  /* 0x00000016ff047299 */ /* 0x000fe40008011604 */
[----:B------:R-:W-:Y:S02]  /*11f0*/  UMOV UR10, UR11 ;  /* 0x0000000b000a7c82 */ /* 0x000fe40008000000 */
[----:B------:R-:W-:Y:S01]  /*1200*/  UMOV UR12, UR13 ;  /* 0x0000000d000c7c82 */ /* 0x000fe20008000000 */
[----:B------:R-:W-:-:S02]  /*1210*/  @UP0 USHF.R.U32.HI UR7, URZ, UR22, UR10 ;  /* 0x00000016ff070299 */ /* 0x000fc4000801160a */
[----:B------:R-:W-:Y:S02]  /*1220*/  USEL UR4, UR20, UR4, !UP0 ;  /* 0x0000000414047287 */ /* 0x000fe4000c000000 */
[----:B------:R-:W-:Y:S02]  /*1230*/  UIMAD.WIDE.U32 UR10, UR7, UR8, URZ ;  /* 0x00000008070a72a5 */ /* 0x000fe4000f8e00ff */
[----:B------:R-:W-:Y:S02]  /*1240*/  @UP2 USHF.R.U32.HI UR6, URZ, UR9, UR12 ;  /* 0x00000009ff062299 */ /* 0x000fe4000801160c */
[----:B------:R-:W-:-:S03]  /*1250*/  UIMAD.WIDE.U32 UR12, UR4, UR8, URZ ;  /* 0x00000008040c72a5 */ /* 0x000fc6000f8e00ff */
[----:B------:R-:W-:Y:S02]  /*1260*/  UMOV UR10, UR11 ;  /* 0x0000000b000a7c82 */ /* 0x000fe40008000000 */
[----:B------:R-:W-:Y:S02]  /*1270*/  @UP2 USHF.R.U32.HI UR7, URZ, UR9, UR10 ;  /* 0x00000009ff072299 */ /* 0x000fe4000801160a */
[----:B------:R-:W-:Y:S02]  /*1280*/  UIMAD UR10, UR6, UR19, URZ ;  /* 0x00000013060a72a4 */ /* 0x000fe4000f8e02ff */
[----:B------:R-:W-:-:S04]  /*1290*/  UIMAD UR7, UR7, UR19, URZ ;  /* 0x00000013070772a4 */ /* 0x000fc8000f8e02ff */
[----:B------:R-:W-:-:S03]  /*12a0*/  UISETP.GE.AND UP0, UPT, UR4, UR7, UPT ;  /* 0x000000070400728c */ /* 0x000fc6000bf06270 */
[----:B------:R-:W-:Y:S01]  /*12b0*/  UMOV UR7, UR13 ;  /* 0x0000000d00077c82 */ /* 0x000fe20008000000 */
[----:B------:R-:W-:Y:S02]  /*12c0*/  UISETP.GE.OR UP0, UPT, UR5, UR10, UP0 ;  /* 0x0000000a0500728c */ /* 0x000fe40008706670 */
[----:B------:R-:W-:Y:S02]  /*12d0*/  UIMAD.WIDE.U32 UR10, UR5, UR8, URZ ;  /* 0x00000008050a72a5 */ /* 0x000fe4000f8e00ff */
[----:B------:R-:W-:Y:S02]  /*12e0*/  USHF.R.U32.HI UR7, URZ, UR9, UR7 ;  /* 0x00000009ff077299 */ /* 0x000fe40008011607 */
[----:B------:R-:W-:Y:S02]  /*12f0*/  UIADD3 UR10, UPT, UPT, -UR4, URZ, URZ ;  /* 0x000000ff040a7290 */ /* 0x000fe4000fffe1ff */
[----:B------:R-:W-:Y:S02]  /*1300*/  USEL UR7, UR4, UR7, !UP2 ;  /* 0x0000000704077287 */ /* 0x000fe4000d000000 */
[----:B------:R-:W-:Y:S01]  /*1310*/  UIMAD UR10, UR14, UR10, UR20 ;  /* 0x0000000a0e0a72a4 */ /* 0x000fe2000f8e0214 */
[----:B------:R-:W-:Y:S01]  /*1320*/  @!UP0 UMOV UR8, UR11 ;  /* 0x0000000b00088c82 */ /* 0x000fe20008000000 */
[----:B------:R-:W-:-:S02]  /*1330*/  UIADD3 UR11, UPT, UPT, -UR5, URZ, URZ ;  /* 0x000000ff050b7290 */ /* 0x000fc4000fffe1ff */
[----:B------:R-:W-:Y:S02]  /*1340*/  @!UP0 USHF.R.U32.HI UR8, URZ, UR9, UR8 ;  /* 0x00000009ff088299 */ /* 0x000fe40008011608 */
[----:B------:R-:W-:Y:S02]  /*1350*/  UIADD3 UR9, UPT, UPT, -UR7, URZ, URZ ;  /* 0x000000ff07097290 */ /* 0x000fe4000fffe1ff */
[----:B------:R-:W-:Y:S02]  /*1360*/  @!UP0 USEL UR8, UR5, UR8, !UP2 ;  /* 0x0000000805088287 */ /* 0x000fe4000d000000 */
[----:B------:R-:W-:Y:S02]  /*1370*/  UIMAD UR9, UR19, UR9, UR4 ;  /* 0x00000009130972a4 */ /* 0x000fe4000f8e0204 */
[----:B------:R-:W-:Y:S02]  /*1380*/  @!UP0 UIADD3 UR7, UPT, UPT, UR7, -UR8, URZ ;  /* 0x8000000807078290 */ /* 0x000fe4000fffe0ff */
[----:B------:R-:W-:-:S02]  /*1390*/  @!UP0 UIMAD UR6, UR9, UR6, UR8 ;  /* 0x00000006090682a4 */ /* 0x000fc4000f8e0208 */
[----:B------:R-:W-:Y:S02]  /*13a0*/  @!UP0 UIMAD UR4, UR7, UR19, UR5 ;  /* 0x00000013070482a4 */ /* 0x000fe4000f8e0205 */
[----:B------:R-:W-:Y:S02]  /*13b0*/  UIMAD UR50, UR21, UR11, UR50 ;  /* 0x0000000b153272a4 */ /* 0x000fe4000f8e0232 */
[----:B------:R-:W-:Y:S01]  /*13c0*/  UIMAD UR20, UR4, UR14, UR10 ;  /* 0x0000000e041472a4 */ /* 0x000fe2000f8e020a */
[----:B------:R-:W-:Y:S02]  /*13d0*/  @!UP0 UMOV UR5, UR6 ;  /* 0x0000000600058c82 */ /* 0x000fe40008000000 */
[----:B------:R-:W-:-:S12]  /*13e0*/  UIMAD UR50, UR5, UR21, UR50 ;  /* 0x00000015053272a4 */ /* 0x000fd8000f8e0232 */
.L_x_18:
[----:B------:R-:W-:-:S09]  /*13f0*/  UISETP.NE.AND UP0, UPT, UR23, 0x1, UPT ;  /* 0x000000011700788c */ /* 0x000fd2000bf05270 */
[----:B------:R-:W-:Y:S05]  /*1400*/  BRA.U UP0, `(.L_x_19) ;  /* 0x0000000100447547 */ /* 0x000fea000b800000 */
[----:B------:R-:W2:Y:S01]  /*1410*/  LDCU.128 UR8, c[0x0][0xb10] ;  /* 0x00016200ff0877ac */ /* 0x000ea20008000c00 */
[----:B------:R-:W3:Y:S01]  /*1420*/  LDCU UR12, c[0x0][0xb0c] ;  /* 0x00016180ff0c77ac */ /* 0x000ee20008000800 */
[----:B------:R-:W4:Y:S01]  /*1430*/  LDCU UR13, c[0x0][0xb20] ;  /* 0x00016400ff0d77ac */ /* 0x000f220008000800 */
[----:B--2---:R-:W-:Y:S02]  /*1440*/  UIMAD.WIDE.U32 UR4, UR50, UR8, URZ ;  /* 0x00000008320472a5 */ /* 0x004fe4000f8e00ff */
[----:B------:R-:W-:Y:S02]  /*1450*/  UIMAD.WIDE.U32 UR6, UR20, UR11, URZ ;  /* 0x0000000b140672a5 */ /* 0x000fe4000f8e00ff */
[----:B---3--:R-:W-:-:S03]  /*1460*/  UISETP.NE.AND UP0, UPT, UR12, 0x1, UPT ;  /* 0x000000010c00788c */ /* 0x008fc6000bf05270 */
[----:B------:R-:W-:Y:S02]  /*1470*/  UMOV UR4, UR5 ;  /* 0x0000000500047c82 */ /* 0x000fe40008000000 */
[----:B------:R-:W-:-:S04]  /*1480*/  USHF.R.U32.HI UR4, URZ, UR9, UR4 ;  /* 0x00000009ff047299 */ /* 0x000fc80008011604 */
[----:B------:R-:W-:Y:S02]  /*1490*/  USEL UR5, UR50, UR4, !UP0 ;  /* 0x0000000432057287 */ /* 0x000fe4000c000000 */
[----:B------:R-:W-:Y:S01]  /*14a0*/  UISETP.NE.AND UP0, UPT, UR10, 0x1, UPT ;  /* 0x000000010a00788c */ /* 0x000fe2000bf05270 */
[----:B------:R-:W-:Y:S02]  /*14b0*/  UMOV UR4, UR7 ;  /* 0x0000000700047c82 */ /* 0x000fe40008000000 */
[----:B----4-:R-:W-:-:S04]  /*14c0*/  USHF.R.U32.HI UR4, URZ, UR13, UR4 ;  /* 0x0000000dff047299 */ /* 0x010fc80008011604 */
[----:B------:R-:W-:-:S04]  /*14d0*/  USEL UR4, UR20, UR4, !UP0 ;  /* 0x0000000414047287 */ /* 0x000fc8000c000000 */
[----:B------:R-:W-:Y:S02]  /*14e0*/  UIADD3 UR6, UPT, UPT, UR5, -UR4, URZ ;  /* 0x8000000405067290 */ /* 0x000fe4000fffe0ff */
[----:B------:R-:W-:Y:S02]  /*14f0*/  UIADD3 UR4, UPT, UPT, -UR5, UR4, URZ ;  /* 0x0000000405047290 */ /* 0x000fe4000fffe1ff */
[----:B------:R-:W-:Y:S02]  /*1500*/  UIMAD UR20, UR6, UR10, UR20 ;  /* 0x0000000a061472a4 */ /* 0x000fe4000f8e0214 */
[----:B------:R-:W-:-:S12]  /*1510*/  UIMAD UR50, UR4, UR12, UR50 ;  /* 0x0000000c043272a4 */ /* 0x000fd8000f8e0232 */
.L_x_19:
[----:B------:R-:W-:Y:S01]  /*1520*/  UISETP.NE.AND UP0, UPT, UR18, 0x2, UPT ;  /* 0x000000021200788c */ /* 0x000fe2000bf05270 */
[----:B------:R-:W-:Y:S09]  /*1530*/  BRA.U !UP6, `(.L_x_20) ;  /* 0x000000010e0c7547 */ /* 0x000ff2000b800000 */
[----:B------:R-:W-:Y:S01]  /*1540*/  UCGABAR_WAIT ;  /* 0x0000000000007dc7 */ /* 0x000fe20008000000 */
[----:B------:R-:W-:Y:S01]  /*1550*/  CCTL.IVALL ;  /* 0x00000000ff00798f */ /* 0x000fe20002000000 */
[----:B------:R-:W-:Y:S05]  /*1560*/  BRA `(.L_x_21) ;  /* 0x0000000000047947 */ /* 0x000fea0003800000 */
.L_x_20:
[----:B------:R-:W-:Y:S06]  /*1570*/  BAR.SYNC.DEFER_BLOCKING 0x0 ;  /* 0x0000000000007b1d */ /* 0x000fec0000010000 */
.L_x_21:
[----:B------:R-:W-:Y:S05]  /*1580*/  BRA.U UP0, `(.L_x_22) ;  /* 0x0000001900447547 */ /* 0x000fea000b800000 */
[----:B------:R-:W2:Y:S01]  /*1590*/  LDCU UR5, c[0x0][0x388] ;  /* 0x00007100ff0577ac */ /* 0x000ea20008000800 */
[----:B------:R-:W3:Y:S01]  /*15a0*/  S2UR UR7, SR_CgaCtaId ;  /* 0x00000000000779c3 */ /* 0x000ee20000008800 */
[----:B------:R-:W-:Y:S01]  /*15b0*/  PLOP3.LUT P1, PT, PT, PT, UP3, 0x80, 0x8 ;  /* 0x000000000008781c */ /* 0x000fe20003f2f038 */
[----:B------:R-:W-:Y:S01]  /*15c0*/  IMAD.MOV.U32 R3, RZ, RZ, 0x1 ;  /* 0x00000001ff037424 */ /* 0x000fe200078e00ff */
[----:B------:R-:W4:Y:S01]  /*15d0*/  LDCU UR6, c[0x0][0x38c] ;  /* 0x00007180ff0677ac */ /* 0x000f220008000800 */
[----:B------:R-:W-:Y:S01]  /*15e0*/  ISETP.EQ.OR P2, PT, R2, RZ, P3 ;  /* 0x000000ff0200720c */ /* 0x000fe20001f42670 */
[----:B------:R-:W-:Y:S01]  /*15f0*/  IMAD.MOV.U32 R2, RZ, RZ, RZ ;  /* 0x000000ffff027224 */ /* 0x000fe200078e00ff */
[----:B------:R-:W-:Y:S01]  /*1600*/  PLOP3.LUT P1, PT, P1, PT, PT, 0x8, 0x80 ;  /* 0x000000000080781c */ /* 0x000fe20000f2e170 */
[----:B-1----:R-:W1:Y:S01]  /*1610*/  LDCU UR51, c[0x0][0x390] ;  /* 0x00007200ff3377ac */ /* 0x002e620008000800 */
[----:B------:R-:W-:Y:S01]  /*1620*/  UMOV UR24, 0x400 ;  /* 0x0000040000187882 */ /* 0x000fe20000000000 */
[----:B------:R-:W-:-:S02]  /*1630*/  USHF.L.U32 UR36, UR36, 0x2, URZ ;  /* 0x0000000224247899 */ /* 0x000fc400080006ff */
[----:B------:R-:W-:Y:S02]  /*1640*/  UISETP.NE.AND UP1, UPT, UR18, URZ, UPT ;  /* 0x000000ff1200728c */ /* 0x000fe4000bf25270 */
[----:B------:R-:W-:Y:S02]  /*1650*/  USEL UR32, URZ, 0x1, UP4 ;  /* 0x00000001ff207887 */ /* 0x000fe4000a000000 */
[----:B--2---:R-:W-:Y:S01]  /*1660*/  UIADD3 UR5, UPT, UPT, UR5, 0x1f, URZ ;  /* 0x0000001f05057890 */ /* 0x004fe2000fffe0ff */
[----:B------:R-:W2:Y:S03]  /*1670*/  LDCU UR49, c[0x0][0x370] ;  /* 0x00006e00ff3177ac */ /* 0x000ea60008000800 */
[----:B------:R-:W-:Y:S02]  /*1680*/  USHF.R.S32.HI UR4, URZ, 0x1f, UR5 ;  /* 0x0000001fff047899 */ /* 0x000fe40008011405 */
[----:B---3--:R-:W-:-:S02]  /*1690*/  ULEA UR24, UR7, UR24, 0x18 ;  /* 0x0000001807187291 */ /* 0x008fc4000f8ec0ff */
[----:B------:R-:W-:Y:S02]  /*16a0*/  ULEA.HI UR4, UR4, UR5, URZ, 0x5 ;  /* 0x0000000504047291 */ /* 0x000fe4000f8f28ff */
[----:B------:R-:W-:Y:S02]  /*16b0*/  USHF.L.U32 UR5, UR7, 0x6, URZ ;  /* 0x0000000607057899 */ /* 0x000fe400080006ff */
[----:B------:R-:W-:Y:S02]  /*16c0*/  USHF.R.S32.HI UR4, URZ, 0x5, UR4 ;  /* 0x00000005ff047899 */ /* 0x000fe40008011404 */
[----:B------:R-:W-:Y:S02]  /*16d0*/  ULOP3.LUT UR53, UR5, 0x40, URZ, 0xe2, !UPT ;  /* 0x0000004005357892 */ /* 0x000fe4000f8ee2ff */
[----:B----4-:R-:W-:Y:S01]  /*16e0*/  UIMAD UR4, UR4, UR6, URZ ;  /* 0x00000006040472a4 */ /* 0x010fe2000f8e02ff */
[----:B------:R-:W3:Y:S03]  /*16f0*/  LDCU.64 UR34, c[0x0][0x348] ;  /* 0x00006900ff2277ac */ /* 0x000ee60008000a00 */
[----:B-1----:R-:W-:Y:S01]  /*1700*/  UIMAD UR51, UR4, UR51, URZ ;  /* 0x00000033043372a4 */ /* 0x002fe2000f8e02ff */
[----:B------:R-:W1:Y:S03]  /*1710*/  LDCU UR48, c[0x0][0x374] ;  /* 0x00006e80ff3077ac */ /* 0x000e660008000800 */
[----:B------:R-:W-:-:S02]  /*1720*/  UISETP.NE.AND UP2, UPT, UR51, URZ, UPT ;  /* 0x000000ff3300728c */ /* 0x000fc4000bf45270 */
[----:B------:R-:W-:Y:S02]  /*1730*/  UISETP.LT.U32.AND UP0, UPT, UR51, 0x8, UPT ;  /* 0x000000083300788c */ /* 0x000fe4000bf01070 */
[----:B------:R-:W-:Y:S02]  /*1740*/  USEL UR32, UR32, 0x2, UP1 ;  /* 0x0000000220207887 */ /* 0x000fe40008800000 */
[----:B------:R-:W-:Y:S02]  /*1750*/  USEL UR4, UR51, 0x8, UP0 ;  /* 0x0000000833047887 */ /* 0x000fe40008000000 */
[----:B------:R-:W-:Y:S02]  /*1760*/  UIADD3 UR37, UPT, UPT, UR24, 0x18800, UR36 ;  /* 0x0001880018257890 */ /* 0x000fe4000fffe024 */
[----:B------:R-:W-:Y:S02]  /*1770*/  UIADD3 UR5, UPT, UPT, UR4, -0x1, URZ ;  /* 0xffffffff04057890 */ /* 0x000fe4000fffe0ff */
[----:B------:R-:W-:-:S02]  /*1780*/  @!UP2 UIADD3 UR5, UPT, UPT, UR4, URZ, URZ ;  /* 0x000000ff0405a290 */ /* 0x000fc4000fffe0ff */
[----:B------:R-:W-:Y:S02]  /*1790*/  UIADD3 UR47, UPT, UPT, UR51, -UR4, URZ ;  /* 0x80000004332f7290 */ /* 0x000fe4000fffe0ff */
[----:B------:R-:W-:Y:S01]  /*17a0*/  UIADD3 UR52, UPT, UPT, UR5, 0x1, URZ ;  /* 0x0000000105347890 */ /* 0x000fe2000fffe0ff */
[----:B------:R-:W-:Y:S01]  /*17b0*/  UMOV UR25, URZ ;  /* 0x000000ff00197c82 */ /* 0x000fe20008000000 */
[----:B------:R-:W-:Y:S01]  /*17c0*/  UMOV UR30, URZ ;  /* 0x000000ff001e7c82 */ /* 0x000fe20008000000 */
[----:B-123--:R-:W-:-:S09]  /*17d0*/  UMOV UR33, URZ ;  /* 0x000000ff00217c82 */ /* 0x00efd20008000000 */
.L_x_40:
[----:B------:R-:W-:Y:S01]  /*17e0*/  ULEA UR4, UR25, UR24, 0x3 ;  /* 0x0000001819047291 */ /* 0x000fe2000f8e18ff */
[----:B------:R-:W-:Y:S01]  /*17f0*/  SHF.L.U32 R0, R3, 0x1f, RZ ;  /* 0x0000001f03007819 */ /* 0x000fe200000006ff */
[----:B------:R-:W-:Y:S02]  /*1800*/  UISETP.NE.AND UP0, UPT, UR51, URZ, UPT ;  /* 0x000000ff3300728c */ /* 0x000fe4000bf05270 */
[----:B------:R-:W-:Y:S02]  /*1810*/  ULEA UR19, UR20, UR53, 0x7 ;  /* 0x0000003514137291 */ /* 0x000fe4000f8e38ff */
[----:B------:R-:W-:Y:S01]  /*1820*/  USHF.L.U32 UR38, UR50, 0x6, URZ ;  /* 0x0000000632267899 */ /* 0x000fe200080006ff */
[----:B------:R-:W-:Y:S02]  /*1830*/  UMOV UR23, URZ ;  /* 0x000000ff00177c82 */ /* 0x000fe40008000000 */
[----:B------:R1:W2:Y:S01]  /*1840*/  SYNCS.PHASECHK.TRANS64.TRYWAIT P0, [UR4+0x40], R0 ;  /* 0x00004000ff0075a7 */ /* 0x0002a20008001104 */
[----:B------:R-:W-:Y:S01]  /*1850*/  UMOV UR21, URZ ;  /* 0x000000ff00157c82 */ /* 0x000fe20008000000 */
[----:B------:R-:W-:Y:S01]  /*1860*/  UMOV UR20, URZ ;  /* 0x000000ff00147c82 */ /* 0x000fe20008000000 */
[----:B------:R-:W-:Y:S06]  /*1870*/  BRA.U !UP0, `(.L_x_23) ;  /* 0x0000000508587547 */ /* 0x000fec000b800000 */
[----:B------:R-:W3:Y:S01]  /*1880*/  LDCU.128 UR8, c[0x0][0x480] ;  /* 0x00009000ff0877ac */ /* 0x000ee20008000c00 */
[----:B------:R-:W4:Y:S01]  /*1890*/  LDCU.64 UR12, c[0x0][0x490] ;  /* 0x00009200ff0c77ac */ /* 0x000f220008000a00 */
[----:B------:R-:W1:Y:S01]  /*18a0*/  LDCU.64 UR20, c[0x0][0x4b0] ;  /* 0x00009600ff1477ac */ /* 0x000e620008000a00 */
[----:B------:R-:W1:Y:S01]  /*18b0*/  LDCU.64 UR16, c[0x0][0x4d0] ;  /* 0x00009a00ff1077ac */ /* 0x000e620008000a00 */
[----:B------:R-:W1:Y:S01]  /*18c0*/  LDCU UR45, c[0x0][0x390] ;  /* 0x00007200ff2d77ac */ /* 0x000e620008000800 */
[----:B---3--:R-:W-:Y:S02]  /*18d0*/  UIMAD.WIDE.U32 UR4, UR38, UR9, URZ ;  /* 0x00000009260472a5 */ /* 0x008fe4000f8e00ff */
[----:B------:R-:W-:Y:S01]  /*18e0*/  UISETP.NE.AND UP0, UPT, UR8, 0x1, UPT ;  /* 0x000000010800788c */ /* 0x000fe2000bf05270 */
[----:B------:R-:W3:Y:S04]  /*18f0*/  LDCU UR46, c[0x0][0x38c] ;  /* 0x00007180ff2e77ac */ /* 0x000ee80008000800 */
[----:B------:R-:W-:Y:S01]  /*1900*/  UMOV UR4, UR5 ;  /* 0x0000000500047c82 */ /* 0x000fe20008000000 */
[----:B------:R-:W1:Y:S01]  /*1910*/  LDCU.64 UR14, c[0x0][0x4b8] ;  /* 0x00009700ff0e77ac */ /* 0x000e620008000a00 */
[----:B------:R-:W-:-:S02]  /*1920*/  USHF.R.U32.HI UR6, URZ, UR10, UR4 ;  /* 0x0000000aff067299 */ /* 0x000fc40008011604 */
[----:B------:R-:W-:Y:S02]  /*1930*/  UIADD3 UR33, UPT, UPT, UR52, UR30, URZ ;  /* 0x0000001e34217290 */ /* 0x000fe4000fffe0ff */
[----:B------:R-:W-:Y:S02]  /*1940*/  USEL UR6, UR38, UR6, !UP0 ;  /* 0x0000000626067287 */ /* 0x000fe4000c000000 */
[----:B------:R-:W-:Y:S02]  /*1950*/  UISETP.NE.AND UP0, UPT, UR11, 0x1, UPT ;  /* 0x000000010b00788c */ /* 0x000fe4000bf05270 */
[----:B----4-:R-:W-:Y:S02]  /*1960*/  UIMAD.WIDE.U32 UR4, UR6, UR12, URZ ;  /* 0x0000000c060472a5 */ /* 0x010fe4000f8e00ff */
[----:B------:R-:W-:Y:S01]  /*1970*/  UIADD3 UR7, UPT, UPT, -UR6, URZ, URZ ;  /* 0x000000ff06077290 */ /* 0x000fe2000fffe1ff */
[----:B------:R-:W-:-:S03]  /*1980*/  UMOV UR23, URZ ;  /* 0x000000ff00177c82 */ /* 0x000fc60008000000 */
[----:B------:R-:W-:Y:S01]  /*1990*/  UIMAD UR7, UR8, UR7, UR38 ;  /* 0x00000007080772a4 */ /* 0x000fe2000f8e0226 */
[----:B------:R-:W-:Y:S02]  /*19a0*/  UMOV UR4, UR5 ;  /* 0x0000000500047c82 */ /* 0x000fe40008000000 */
[----:B------:R-:W-:Y:S02]  /*19b0*/  USHF.R.U32.HI UR13, URZ, UR13, UR4 ;  /* 0x0000000dff0d7299 */ /* 0x000fe40008011604 */
[----:B------:R-:W4:Y:S02]  /*19c0*/  LDCU.64 UR4, c[0x0][0x4d8] ;  /* 0x00009b00ff0477ac */ /* 0x000f240008000a00 */
[----:B------:R-:W-:-:S04]  /*19d0*/  USEL UR13, UR6, UR13, !UP0 ;  /* 0x0000000d060d7287 */ /* 0x000fc8000c000000 */
[----:B------:R-:W-:-:S04]  /*19e0*/  UIADD3 UR12, UPT, UPT, -UR13, URZ, URZ ;  /* 0x000000ff0d0c7290 */ /* 0x000fc8000fffe1ff */
[----:B------:R-:W-:Y:S02]  /*19f0*/  UIMAD UR12, UR11, UR12, UR6 ;  /* 0x0000000c0b0c72a4 */ /* 0x000fe4000f8e0206 */
[----:B-1----:R-:W-:Y:S02]  /*1a00*/  UIMAD UR11, UR7, UR20, UR16 ;  /* 0x00000014070b72a4 */ /* 0x002fe4000f8e0210 */
[----:B------:R-:W-:Y:S01]  /*1a10*/  UIMAD UR12, UR12, UR21, UR17 ;  /* 0x000000150c0c72a4 */ /* 0x000fe2000f8e0211 */
[----:B------:R-:W-:Y:S01]  /*1a20*/  UMOV UR6, UR25 ;  /* 0x0000001900067c82 */ /* 0x000fe20008000000 */
[----:B------:R-:W-:Y:S01]  /*1a30*/  UMOV UR20, URZ ;  /* 0x000000ff00147c82 */ /* 0x000fe20008000000 */
[----:B---3--:R-:W-:-:S09]  /*1a40*/  UMOV UR21, URZ ;  /* 0x000000ff00157c82 */ /* 0x008fd20008000000 */
.L_x_29:
[----:B------:R-:W-:Y:S01]  /*1a50*/  @!P3 MOV R4, 0x6000 ;  /* 0x000060000004b802 */ /* 0x000fe20000000f00 */
[----:B------:R-:W-:Y:S01]  /*1a60*/  ULEA UR9, UR6, UR24, 0x3 ;  /* 0x0000001806097291 */ /* 0x000fe2000f8e18ff */
[----:B-12---:R-:W-:Y:S11]  /*1a70*/  @P0 BRA `(.L_x_24) ;  /* 0x00000000000c0947 */ /* 0x006ff60003800000 */
[----:B------:R-:W-:Y:S04]  /*1a80*/  SHF.L.U32 R5, R3, 0x1f, RZ ;  /* 0x0000001f03057819 */ /* 0x000fe800000006ff */
[----:B------:R-:W1:Y:S02]  /*1a90*/  SYNCS.PHASECHK.TRANS64.TRYWAIT P0, [UR9+0x40], R5 ;  /* 0x00004005ff0075a7 */ /* 0x000e640008001109 */
[----:B-1----:R-:W-:Y:S05]  /*1aa0*/  @!P0 BRA `(.L_x_25) ;  /* 0x0000007000f48947 */ /* 0x002fea0003800000 */
.L_x_24:
[----:B------:R2:W-:Y:S01]  /*1ab0*/  @!P3 SYNCS.ARRIVE.TRANS64 RZ, [UR9], R4 ;  /* 0x00000004ffffb9a7 */ /* 0x0005e20008000009 */
[----:B------:R-:W-:Y:S04]  /*1ac0*/  ULOP3.LUT UR7, UR32, 0x2, URZ, 0xfc, !UPT ;  /* 0x0000000220077892 */ /* 0x000fe8000f8efcff */
[----:B------:R-:W-:Y:S09]  /*1ad0*/  UISETP.NE.AND UP0, UPT, UR7, 0x2, UPT ;  /* 0x000000020700788c */ /* 0x000ff2000bf05270 */
[----:B------:R-:W-:Y:S05]  /*1ae0*/  BRA.U UP0, `(.L_x_26) ;  /* 0x0000000100047547 */ /* 0x000fea000b800000 */
[----:B----4-:R-:W-:Y:S05]  /*1af0*/  BPT.TRAP 0x1 ;  /* 0x000000040000795c */ /* 0x010fea0000300000 */
.L_x_26:
[----:B------:R-:W-:Y:S04]  /*1b00*/  BSSY.RECONVERGENT B0, `(.L_x_27) ;  /* 0x0000003000007945 */ /* 0x000fe80003800200 */
[----:B------:R-:W-:Y:S05]  /*1b10*/  @P2 BRA `(.L_x_28) ;  /* 0x0000000000042947 */ /* 0x000fea0003800000 */
[----:B----4-:R-:W-:Y:S05]  /*1b20*/  BPT.TRAP 0x1 ;  /* 0x000000040000795c */ /* 0x010fea0000300000 */
.L_x_28:
[----:B----4-:R-:W-:Y:S05]  /*1b30*/  BSYNC.RECONVERGENT B0 ;  /* 0x0000000000007941 */ /* 0x010fea0003800200 */
.L_x_27:
[----:B------:R-:W-:Y:S02]  /*1b40*/  UIADD3 UR7, UPT, UPT, UR6, 0x1, URZ ;  /* 0x0000000106077890 */ /* 0x000fe4000fffe0ff */
[----:B------:R-:W-:Y:S02]  /*1b50*/  ULEA UR16, UR6, UR36, 0xe ;  /* 0x0000002406107291 */ /* 0x000fe4000f8e70ff */
[----:B------:R-:W-:Y:S02]  /*1b60*/  UISETP.NE.AND UP0, UPT, UR7, 0x8, UPT ;  /* 0x000000080700788c */ /* 0x000fe4000bf05270 */
[----:B------:R-:W-:Y:S02]  /*1b70*/  UIADD3 UR28, UP1, UPT, UR34, 0x80, URZ ;  /* 0x00000080221c7890 */ /* 0x000fe4000ff3e0ff */
[----:B------:R-:W-:Y:S02]  /*1b80*/  USEL UR8, URZ, 0x1, UP0 ;  /* 0x00000001ff087887 */ /* 0x000fe40008000000 */
[----:B------:R-:W-:Y:S02]  /*1b90*/  USEL UR25, UR7, URZ, UP0 ;  /* 0x000000ff07197287 */ /* 0x000fe40008000000 */
[----:B------:R-:W-:Y:S02]  /*1ba0*/  USHF.L.U32 UR10, UR23, 0x5, URZ ;  /* 0x00000005170a7899 */ /* 0x000fe400080006ff */
[----:B------:R-:W-:Y:S01]  /*1bb0*/  ULEA UR7, UR25, UR24, 0x3 ;  /* 0x0000001819077291 */ /* 0x000fe2000f8e18ff */
[----:B------:R-:W-:Y:S01]  /*1bc0*/  LOP3.LUT R3, R3, UR8, RZ, 0x3c, !PT ;  /* 0x0000000803037c12 */ /* 0x000fe2000f8e3cff */
[----:B------:R-:W-:Y:S02]  /*1bd0*/  ULEA UR8, UR6, UR24, 0xd ;  /* 0x0000001806087291 */ /* 0x000fe4000f8e68ff */
[----:B------:R-:W-:Y:S01]  /*1be0*/  UIADD3.X UR29, UPT, UPT, URZ, UR35, URZ, UP1, !UPT ;  /* 0x00000023ff1d7290 */ /* 0x000fe20008ffe4ff */
[----:B-1----:R-:W-:Y:S01]  /*1bf0*/  SHF.L.U32 R0, R3, 0x1f, RZ ;  /* 0x0000001f03007819 */ /* 0x002fe200000006ff */
[----:B------:R-:W-:Y:S02]  /*1c00*/  UIADD3 UR8, UPT, UPT, UR8, 0x8800, URZ ;  /* 0x0000880008087890 */ /* 0x000fe4000fffe0ff */
[----:B------:R-:W-:Y:S01]  /*1c10*/  UIADD3 UR26, UP0, UPT, UR34, 0x180, URZ ;  /* 0x00000180221a7890 */ /* 0x000fe2000ff1e0ff */
[----:B------:R3:W1:Y:S01]  /*1c20*/  SYNCS.PHASECHK.TRANS64.TRYWAIT P0, [UR7+0x40], R0 ;  /* 0x00004000ff0075a7 */ /* 0x0006620008001107 */
[----:B------:R-:W-:Y:S02]  /*1c30*/  UIMAD UR7, UR20, UR14, UR4 ;  /* 0x0000000e140772a4 */ /* 0x000fe4000f8e0204 */
[----:B------:R-:W-:Y:S02]  /*1c40*/  UIMAD UR6, UR21, UR15, UR5 ;  /* 0x0000000f150672a4 */ /* 0x000fe4000f8e0205 */
[----:B------:R-:W-:Y:S02]  /*1c50*/  UIADD3.X UR27, UPT, UPT, URZ, UR35, URZ, UP0, !UPT ;  /* 0x00000023ff1b7290 */ /* 0x000fe400087fe4ff */
[----:B------:R-:W-:Y:S02]  /*1c60*/  UPRMT UR6, UR7, 0x40, UR6 ;  /* 0x0000004007067896 */ /* 0x000fe40008000006 */
[----:B------:R-:W-:Y:S02]  /*1c70*/  UIADD3 UR16, UPT, UPT, UR24, 0x18800, UR16 ;  /* 0x0001880018107890 */ /* 0x000fe4000fffe010 */
[----:B------:R-:W-:Y:S02]  /*1c80*/  UPRMT UR6, UR6, 0x5410, URZ ;  /* 0x0000541006067896 */ /* 0x000fe400080000ff */
[----:B------:R-:W-:Y:S02]  /*1c90*/  UIADD3 UR31, UPT, UPT, UR20, 0x1, URZ ;  /* 0x00000001141f7890 */ /* 0x000fe4000fffe0ff */
[----:B------:R-:W-:Y:S02]  /*1ca0*/  UIADD3 UR22, UPT, UPT, UR21, 0x1, URZ ;  /* 0x0000000115167890 */ /* 0x000fe4000fffe0ff */
[----:B------:R-:W-:Y:S02]  /*1cb0*/  UISETP.NE.AND UP2, UPT, UR31, UR46, UPT ;  /* 0x0000002e1f00728c */ /* 0x000fe4000bf45270 */
[----:B------:R-:W-:Y:S01]  /*1cc0*/  UIADD3 UR30, UPT, UPT, UR30, 0x1, URZ ;  /* 0x000000011e1e7890 */ /* 0x000fe2000fffe0ff */
[----:B------:R4:W-:Y:S01]  /*1cd0*/  UTMALDG.4D.IM2COL [UR8], [UR28], UR6 ;  /* 0x000000081c0073b4 */ /* 0x0009e20008058006 */
[----:B------:R-:W-:Y:S01]  /*1ce0*/  UIADD3 UR7, UPT, UPT, UR23, 0x1, URZ ;  /* 0x0000000117077890 */ /* 0x000fe2000fffe0ff */
[----:B------:R-:W-:Y:S01]  /*1cf0*/  UMOV UR42, 0x30000 ;  /* 0x00030000002a7882 */ /* 0x000fe20000000000 */
[----:B------:R-:W-:Y:S01]  /*1d00*/  UMOV UR40, 0x0 ;  /* 0x0000000000287882 */ /* 0x000fe20000000000 */
[----:B------:R-:W-:Y:S01]  /*1d10*/  UMOV UR41, 0x10000000 ;  /* 0x1000000000297882 */ /* 0x000fe20000000000 */
[----:B------:R-:W-:Y:S01]  /*1d20*/  UMOV UR17, UR9 ;  /* 0x0000000900117c82 */ /* 0x000fe20008000000 */
[----:B------:R-:W-:Y:S02]  /*1d30*/  UMOV UR18, UR10 ;  /* 0x0000000a00127c82 */ /* 0x000fe40008000000 */
[----:B------:R-:W-:Y:S01]  /*1d40*/  @UP2 UIADD3 UR22, UPT, UPT, UR21, URZ, URZ ;  /* 0x000000ff15162290 */ /* 0x000fe2000fffe0ff */
[----:B------:R2:W-:Y:S03]  /*1d50*/  UTMALDG.4D.MULTICAST [UR16], [UR26], UR42, desc[UR40] ;  /* 0x000028101a0073b4 */ /* 0x0005e6000801982a */
[----:B------:R-:W-:Y:S11]  /*1d60*/  UISETP.NE.AND UP0, UPT, UR22, UR45, UPT ;  /* 0x0000002d1600728c */ /* 0x000ff6000bf05270 */
[----:B------:R-:W-:Y:S07]  /*1d70*/  @UP0 UIADD3 UR7, UPT, UPT, UR23, URZ, URZ ;  /* 0x000000ff17070290 */ /* 0x000fee000fffe0ff */
[----:B------:R-:W-:Y:S01]  /*1d80*/  UMOV UR23, UR7 ;  /* 0x0000000700177c82 */ /* 0x000fe20008000000 */
[----:B----4-:R-:W-:Y:S01]  /*1d90*/  UMOV UR6, UR25 ;  /* 0x0000001900067c82 */ /* 0x010fe20008000000 */
[----:B--2---:R-:W-:Y:S02]  /*1da0*/  USEL UR21, UR22, URZ, UP0 ;  /* 0x000000ff16157287 */ /* 0x004fe40008000000 */
[----:B------:R-:W-:Y:S02]  /*1db0*/  UISETP.NE.AND UP0, UPT, UR30, UR33, UPT ;  /* 0x000000211e00728c */ /* 0x000fe4000bf05270 */
[----:B------:R-:W-:Y:S07]  /*1dc0*/  USEL UR20, UR31, URZ, UP2 ;  /* 0x000000ff1f147287 */ /* 0x000fee0009000000 */
[----:B---3--:R-:W-:Y:S05]  /*1dd0*/  BRA.U UP0, `(.L_x_29) ;  /* 0xfffffffd001c7547 */ /* 0x008fea000b83ffff */
.L_x_23:
[----:B------:R-:W-:Y:S01]  /*1de0*/  ULEA UR4, UR25, UR24, 0x3 ;  /* 0x0000001819047291 */ /* 0x000fe2000f8e18ff */
[----:B-1----:R-:W-:Y:S01]  /*1df0*/  SHF.L.U32 R0, R3, 0x1f, RZ ;  /* 0x0000001f03007819 */ /* 0x002fe200000006ff */
[----:B------:R-:W-:Y:S01]  /*1e00*/  @!P1 SYNCS.ARRIVE.TRANS64.A1T0 RZ, [UR24+0xc8], RZ ;  /* 0x0000c8ffffff99a7 */ /* 0x000fe20008100018 */
[----:B------:R-:W-:-:S06]  /*1e10*/  UISETP.GE.AND UP0, UPT, UR47, 0x1, UPT ;  /* 0x000000012f00788c */ /* 0x000fcc000bf06270 */
[----:B--2---:R1:W2:Y:S03]  /*1e20*/  SYNCS.PHASECHK.TRANS64.TRYWAIT P0, [UR4+0x40], R0 ;  /* 0x00004000ff0075a7 */ /* 0x0042a60008001104 */
[----:B------:R-:W-:Y:S05]  /*1e30*/  BRA.U !UP0, `(.L_x_30) ;  /* 0x0000000508507547 */ /* 0x000fea000b800000 */
        /* <DEDUP_REMOVED lines=16> */
[----:B------:R-:W-:-:S03]  /*1f40*/  UMOV UR31, UR47 ;  /* 0x0000002f001f7c82 */ /* 0x000fc60008000000 */
        /* <DEDUP_REMOVED lines=9> */
[----:B---3--:R-:W-:-:S11]  /*1fe0*/  UMOV UR6, UR25 ;  /* 0x0000001900067c82 */ /* 0x008fd60008000000 */
.L_x_36:
[----:B------:R-:W-:Y:S01]  /*1ff0*/  @!P3 MOV R4, 0x6000 ;  /* 0x000060000004b802 */ /* 0x000fe20000000f00 */
[----:B------:R-:W-:Y:S01]  /*2000*/  ULEA UR9, UR6, UR24, 0x3 ;  /* 0x0000001806097291 */ /* 0x000fe2000f8e18ff */
[----:B-12---:R-:W-:Y:S11]  /*2010*/  @P0 BRA `(.L_x_31) ;  /* 0x00000000000c0947 */ /* 0x006ff60003800000 */
[----:B------:R-:W-:Y:S04]  /*2020*/  SHF.L.U32 R5, R3, 0x1f, RZ ;  /* 0x0000001f03057819 */ /* 0x000fe800000006ff */
[----:B------:R-:W1:Y:S02]  /*2030*/  SYNCS.PHASECHK.TRANS64.TRYWAIT P0, [UR9+0x40], R5 ;  /* 0x00004005ff0075a7 */ /* 0x000e640008001109 */
[----:B-1----:R-:W-:Y:S05]  /*2040*/  @!P0 BRA `(.L_x_32) ;  /* 0x0000006c00a48947 */ /* 0x002fea0003800000 */
.L_x_31:
[----:B------:R2:W-:Y:S01]  /*2050*/  @!P3 SYNCS.ARRIVE.TRANS64 RZ, [UR9], R4 ;  /* 0x00000004ffffb9a7 */ /* 0x0005e20008000009 */
[----:B------:R-:W-:Y:S04]  /*2060*/  ULOP3.LUT UR7, UR32, 0x2, URZ, 0xfc, !UPT ;  /* 0x0000000220077892 */ /* 0x000fe8000f8efcff */
[----:B------:R-:W-:Y:S09]  /*2070*/  UISETP.NE.AND UP0, UPT, UR7, 0x2, UPT ;  /* 0x000000020700788c */ /* 0x000ff2000bf05270 */
[----:B------:R-:W-:Y:S05]  /*2080*/  BRA.U UP0, `(.L_x_33) ;  /* 0x0000000100047547 */ /* 0x000fea000b800000 */
[----:B----4-:R-:W-:Y:S05]  /*2090*/  BPT.TRAP 0x1 ;  /* 0x000000040000795c */ /* 0x010fea0000300000 */
.L_x_33:
[----:B------:R-:W-:Y:S04]  /*20a0*/  BSSY.RECONVERGENT B0, `(.L_x_34) ;  /* 0x0000003000007945 */ /* 0x000fe80003800200 */
[----:B------:R-:W-:Y:S05]  /*20b0*/  @P2 BRA `(.L_x_35) ;  /* 0x0000000000042947 */ /* 0x000fea0003800000 */
[----:B----4-:R-:W-:Y:S05]  /*20c0*/  BPT.TRAP 0x1 ;  /* 0x000000040000795c */ /* 0x010fea0000300000 */
.L_x_35:
[----:B----4-:R-:W-:Y:S05]  /*20d0*/  BSYNC.RECONVERGENT B0 ;  /* 0x0000000000007941 */ /* 0x010fea0003800200 */
.L_x_34:
        /* <DEDUP_REMOVED lines=19> */
[----:B------:R-:W-:Y:S02]  /*2210*/  UIADD3 UR30, UPT, UPT, UR20, 0x1, URZ ;  /* 0x00000001141e7890 */ /* 0x000fe4000fffe0ff */
[----:B------:R-:W-:Y:S02]  /*2220*/  UPRMT UR6, UR6, 0x5410, URZ ;  /* 0x0000541006067896 */ /* 0x000fe400080000ff */
[----:B------:R-:W-:Y:S02]  /*2230*/  UISETP.NE.AND UP2, UPT, UR30, UR45, UPT ;  /* 0x0000002d1e00728c */ /* 0x000fe4000bf45270 */
[----:B------:R-:W-:Y:S02]  /*2240*/  UIADD3 UR22, UPT, UPT, UR21, 0x1, URZ ;  /* 0x0000000115167890 */ /* 0x000fe4000fffe0ff */
[----:B------:R-:W-:Y:S01]  /*2250*/  UIADD3 UR7, UPT, UPT, UR23, 0x1, URZ ;  /* 0x0000000117077890 */ /* 0x000fe2000fffe0ff */
[----:B------:R-:W-:Y:S02]  /*2260*/  UMOV UR38, 0x30000 ;  /* 0x0003000000267882 */ /* 0x000fe40000000000 */
[----:B------:R4:W-:Y:S01]  /*2270*/  UTMALDG.4D.IM2COL [UR8], [UR28], UR6 ;  /* 0x000000081c0073b4 */ /* 0x0009e20008058006 */
[----:B------:R-:W-:Y:S01]  /*2280*/  UMOV UR40, 0x0 ;  /* 0x0000000000287882 */ /* 0x000fe20000000000 */
[----:B------:R-:W-:Y:S01]  /*2290*/  UMOV UR41, 0x10000000 ;  /* 0x1000000000297882 */ /* 0x000fe20000000000 */
[----:B------:R-:W-:Y:S01]  /*22a0*/  UMOV UR17, UR9 ;  /* 0x0000000900117c82 */ /* 0x000fe20008000000 */
[----:B------:R-:W-:Y:S01]  /*22b0*/  @UP2 UIADD3 UR22, UPT, UPT, UR21, URZ, URZ ;  /* 0x000000ff15162290 */ /* 0x000fe2000fffe0ff */
[----:B------:R-:W-:Y:S03]  /*22c0*/  UMOV UR18, UR10 ;  /* 0x0000000a00127c82 */ /* 0x000fe60008000000 */
[----:B------:R-:W-:Y:S01]  /*22d0*/  UISETP.NE.AND UP0, UPT, UR22, UR42, UPT ;  /* 0x0000002a1600728c */ /* 0x000fe2000bf05270 */
[----:B------:R2:W-:Y:S10]  /*22e0*/  UTMALDG.4D.MULTICAST [UR16], [UR26], UR38, desc[UR40] ;  /* 0x000028101a0073b4 */ /* 0x0005f40008019826 */
[----:B------:R-:W-:Y:S07]  /*22f0*/  @UP0 UIADD3 UR7, UPT, UPT, UR23, URZ, URZ ;  /* 0x000000ff17070290 */ /* 0x000fee000fffe0ff */
[----:B------:R-:W-:Y:S01]  /*2300*/  UMOV UR23, UR7 ;  /* 0x0000000700177c82 */ /* 0x000fe20008000000 */
[----:B----4-:R-:W-:Y:S02]  /*2310*/  UIADD3 UR6, UPT, UPT, UR31, -0x1, URZ ;  /* 0xffffffff1f067890 */ /* 0x010fe4000fffe0ff */
[----:B--2---:R-:W-:Y:S02]  /*2320*/  USEL UR21, UR22, URZ, UP0 ;  /* 0x000000ff16157287 */ /* 0x004fe40008000000 */
[----:B------:R-:W-:Y:S02]  /*2330*/  UISETP.GT.U32.AND UP0, UPT, UR31, 0x1, UPT ;  /* 0x000000011f00788c */ /* 0x000fe4000bf04070 */
[----:B------:R-:W-:Y:S01]  /*2340*/  USEL UR20, UR30, URZ, UP2 ;  /* 0x000000ff1e147287 */ /* 0x000fe20009000000 */
[----:B------:R-:W-:Y:S01]  /*2350*/  UMOV UR31, UR6 ;  /* 0x00000006001f7c82 */ /* 0x000fe20008000000 */
[----:B------:R-:W-:Y:S05]  /*2360*/  UMOV UR6, UR25 ;  /* 0x0000001900067c82 */ /* 0x000fea0008000000 */
[----:B---3--:R-:W-:Y:S05]  /*2370*/  BRA.U UP0, `(.L_x_36) ;  /* 0xfffffffd001c7547 */ /* 0x008fea000b83ffff */
.L_x_30:
[----:B------:R-:W-:Y:S01]  /*2380*/  SHF.L.U32 R4, R2, 0x1f, RZ ;  /* 0x0000001f02047819 */ /* 0x000fe200000006ff */
[----:B------:R-:W-:-:S03]  /*2390*/  NOP ;  /* 0x0000000000007918 */ /* 0x000fc60000000000 */
[----:B-12---:R-:W1:Y:S02]  /*23a0*/  SYNCS.PHASECHK.TRANS64.TRYWAIT P0, [UR24+0xd0], R4 ;  /* 0x0000d004ff0075a7 */ /* 0x006e640008001118 */
[----:B-1----:R-:W-:Y:S05]  /*23b0*/  @!P0 BRA `(.L_x_37) ;  /* 0x0000006800e08947 */ /* 0x002fea0003800000 */
.L_x_138:
[----:B-1----:R-:W1:Y:S01]  /*23c0*/  LDS.128 R4, [UR24+0x110] ;  /* 0x00011018ff047984 */ /* 0x002e620008000c00 */
[----:B------:R-:W-:Y:S02]  /*23d0*/  UIADD3 UR4, UPT, UPT, UR24, 0xd8, URZ ;  /* 0x000000d818047890 */ /* 0x000fe4000fffe0ff */
[----:B------:R-:W-:Y:S01]  /*23e0*/  UISETP.GE.AND UP0, UPT, UR39, 0x1, UPT ;  /* 0x000000012700788c */ /* 0x000fe2000bf06270 */
[----:B------:R-:W-:Y:S01]  /*23f0*/  @!PT LDS RZ, [RZ] ;  /* 0x00000000fffff984 */ /* 0x000fe20000000800 */
[----:B------:R-:W-:Y:S01]  /*2400*/  @!PT LDS RZ, [RZ] ;  /* 0x00000000fffff984 */ /* 0x000fe20000000800 */
[----:B------:R-:W-:Y:S01]  /*2410*/  @!PT LDS RZ, [RZ] ;  /* 0x00000000fffff984 */ /* 0x000fe20000000800 */
[----:B------:R-:W-:Y:S01]  /*2420*/  @!PT LDS RZ, [RZ] ;  /* 0x00000000fffff984 */ /* 0x000fe20000000800 */
[----:B------:R2:W-:Y:S06]  /*2430*/  MEMBAR.ALL.CTA ;  /* 0x0000000000007992 */ /* 0x0005ec0000008000 */
[----:B--2---:R-:W2:Y:S01]  /*2440*/  FENCE.VIEW.ASYNC.S ;  /* 0x00000000000073c6 */ /* 0x004ea20000000000 */
[----:B------:R-:W-:-:S09]  /*2450*/  UPRMT UR4, URZ, 0x654, UR4 ;  /* 0x00000654ff047896 */ /* 0x000fd20008000004 */
[----:B--2---:R-:W-:Y:S01]  /*2460*/  SYNCS.ARRIVE.TRANS64.RED.A1T0 RZ, [UR4], RZ ;  /* 0x000000ffffff79a7 */ /* 0x004fe20008100404 */
[----:B-1----:R-:W-:-:S13]  /*2470*/  LOP3.LUT P0, RZ, R6, 0x1, RZ, 0xc0, !PT ;  /* 0x0000000106ff7812 */ /* 0x002fda000780c0ff */
[----:B------:R-:W-:Y:S01]  /*2480*/  VOTEU.ANY UP1, P0 ;  /* 0x0000000000ff7886 */ /* 0x000fe20000020100 */
[----:B------:R-:W-:-:S13]  /*2490*/  PLOP3.LUT P0, PT, PT, PT, UP1, 0x80, 0x8 ;  /* 0x000000000008781c */ /* 0x000fda0003f0f018 */
[----:B------:R-:W-:Y:S02]  /*24a0*/  @P0 MOV R0, R4 ;  /* 0x0000000400000202 */ /* 0x000fe40000000f00 */
[----:B------:R-:W-:Y:S02]  /*24b0*/  @P0 LOP3.LUT R4, R5, 0xffff, RZ, 0xc0, !PT ;  /* 0x0000ffff05040812 */ /* 0x000fe400078ec0ff */
[----:B------:R-:W-:Y:S02]  /*24c0*/  @P0 R2UR UR6, R0 ;  /* 0x00000000000602ca */ /* 0x000fe400000e0000 */
[----:B------:R-:W-:-:S11]  /*24d0*/  @P0 R2UR UR5, R4 ;  /* 0x00000000040502ca */ /* 0x000fd600000e0000 */
[----:B------:R-:W-:Y:S02]  /*24e0*/  @UP1 UMOV UR44, UR6 ;  /* 0x00000006002c1c82 */ /* 0x000fe40008000000 */
[----:B------:R-:W-:Y:S01]  /*24f0*/  @UP1 UMOV UR43, UR5 ;  /* 0x00000005002b1c82 */ /* 0x000fe20008000000 */
[----:B------:R-:W-:Y:S05]  /*2500*/  BRA.U !UP0, `(.L_x_38) ;  /* 0x0000000108d47547 */ /* 0x000fea000b800000 */
[----:B------:R-:W1:Y:S01]  /*2510*/  LDCU.128 UR16, c[0x0][0xb10] ;  /* 0x00016200ff1077ac */ /* 0x000e620008000c00 */
[----:B------:R-:W2:Y:S01]  /*2520*/  LDCU UR21, c[0x0][0xb20] ;  /* 0x00016400ff1577ac */ /* 0x000ea20008000800 */
[----:B------:R-:W3:Y:S01]  /*2530*/  LDCU UR20, c[0x0][0xb0c] ;  /* 0x00016180ff1477ac */ /* 0x000ee20008000800 */
[----:B------:R-:W4:Y:S01]  /*2540*/  LDCU.64 UR8, c[0x0][0xb28] ;  /* 0x00016500ff0877ac */ /* 0x000f220008000a00 */
[----:B------:R-:W-:Y:S02]  /*2550*/  UISETP.NE.AND UP3, UPT, UR39, 0x1, UPT ;  /* 0x000000012700788c */ /* 0x000fe4000bf65270 */
[----:B-1----:R-:W-:Y:S02]  /*2560*/  UIMAD.WIDE.U32 UR4, UR48, UR19, URZ ;  /* 0x00000013300472a5 */ /* 0x002fe4000f8e00ff */
[----:B------:R-:W-:Y:S02]  /*2570*/  UIMAD.WIDE.U32 UR6, UR49, UR16, URZ ;  /* 0x00000010310672a5 */ /* 0x000fe4000f8e00ff */
[----:B------:R-:W-:-:S02]  /*2580*/  UISETP.NE.AND UP0, UPT, UR18, 0x1, UPT ;  /* 0x000000011200788c */ /* 0x000fc4000bf05270 */
[----:B------:R-:W-:Y:S01]  /*2590*/  UIMAD.WIDE.U32 UR14, UR43, UR19, URZ ;  /* 0x000000132b0e72a5 */ /* 0x000fe2000f8e00ff */
[----:B------:R-:W-:Y:S01]  /*25a0*/  UMOV UR4, UR5 ;  /* 0x0000000500047c82 */ /* 0x000fe20008000000 */
[----:B---3--:R-:W-:Y:S02]  /*25b0*/  UISETP.NE.AND UP2, UPT, UR20, 0x1, UPT ;  /* 0x000000011400788c */ /* 0x008fe4000bf45270 */
[----:B--2---:R-:W-:Y:S02]  /*25c0*/  USHF.R.U32.HI UR5, URZ, UR21, UR4 ;  /* 0x00000015ff057299 */ /* 0x004fe40008011604 */
[----:B------:R-:W-:Y:S01]  /*25d0*/  UIMAD.WIDE.U32 UR12, UR44, UR16, URZ ;  /* 0x000000102c0c72a5 */ /* 0x000fe2000f8e00ff */
[----:B------:R-:W-:Y:S01]  /*25e0*/  UMOV UR4, UR7 ;  /* 0x0000000700047c82 */ /* 0x000fe20008000000 */
[----:B------:R-:W-:Y:S02]  /*25f0*/  USEL UR5, UR48, UR5, !UP0 ;  /* 0x0000000530057287 */ /* 0x000fe4000c000000 */
[----:B------:R-:W-:-:S02]  /*2600*/  USHF.R.U32.HI UR4, URZ, UR17, UR4 ;  /* 0x00000011ff047299 */ /* 0x000fc40008011604 */
[----:B----4-:R-:W-:Y:S02]  /*2610*/  UIMAD.WIDE.U32 UR10, UR5, UR8, URZ ;  /* 0x00000008050a72a5 */ /* 0x010fe4000f8e00ff */
[----:B------:R-:W-:Y:S01]  /*2620*/  USEL UR6, UR49, UR4, !UP2 ;  /* 0x0000000431067287 */ /* 0x000fe2000d000000 */
[----:B------:R-:W-:Y:S02]  /*2630*/  UMOV UR12, UR13 ;  /* 0x0000000d000c7c82 */ /* 0x000fe40008000000 */
[----:B------:R-:W-:Y:S01]  /*2640*/  UMOV UR4, UR15 ;  /* 0x0000000f00047c82 */ /* 0x000fe20008000000 */
[----:B------:R-:W-:Y:S01]  /*2650*/  UIMAD.WIDE.U32 UR14, UR6, UR8, URZ ;  /* 0x00000008060e72a5 */ /* 0x000fe2000f8e00ff */
[----:B------:R-:W-:Y:S01]  /*2660*/  UMOV UR10, UR11 ;  /* 0x0000000b000a7c82 */ /* 0x000fe20008000000 */
[----:B------:R-:W-:Y:S02]  /*2670*/  USHF.R.U32.HI UR4, URZ, UR21, UR4 ;  /* 0x00000015ff047299 */ /* 0x000fe40008011604 */
[----:B------:R-:W-:-:S03]  /*2680*/  @UP3 USHF.R.U32.HI UR5, URZ, UR9, UR10 ;  /* 0x00000009ff053299 */ /* 0x000fc6000801160a */
[----:B------:R-:W-:Y:S01]  /*2690*/  UMOV UR14, UR15 ;  /* 0x0000000f000e7c82 */ /* 0x000fe20008000000 */
[----:B------:R-:W-:Y:S02]  /*26a0*/  USHF.R.U32.HI UR17, URZ, UR17, UR12 ;  /* 0x00000011ff117299 */ /* 0x000fe4000801160c */
[----:B------:R-:W-:Y:S02]  /*26b0*/  USEL UR4, UR43, UR4, !UP0 ;  /* 0x000000042b047287 */ /* 0x000fe4000c000000 */
[----:B------:R-:W-:Y:S02]  /*26c0*/  @UP3 USHF.R.U32.HI UR6, URZ, UR9, UR14 ;  /* 0x00000009ff063299 */ /* 0x000fe4000801160e */
[----:B------:R-:W-:Y:S02]  /*26d0*/  UIMAD UR7, UR39, UR5, URZ ;  /* 0x00000005270772a4 */ /* 0x000fe4000f8e02ff */
[----:B------:R-:W-:Y:S02]  /*26e0*/  USEL UR5, UR44, UR17, !UP2 ;  /* 0x000000112c057287 */ /* 0x000fe4000d000000 */
[----:B------:R-:W-:-:S02]  /*26f0*/  UIMAD UR10, UR39, UR6, URZ ;  /* 0x00000006270a72a4 */ /* 0x000fc4000f8e02ff */
[----:B------:R-:W-:Y:S02]  /*2700*/  UISETP.GE.AND UP0, UPT, UR4, UR7, UPT ;  /* 0x000000070400728c */ /* 0x000fe4000bf06270 */
[----:B------:R-:W-:Y:S02]  /*2710*/  UIMAD.WIDE.U32 UR12, UR4, UR8, URZ ;  /* 0x00000008040c72a5 */ /* 0x000fe4000f8e00ff */
[----:B------:R-:W-:Y:S02]  /*2720*/  UISETP.GE.OR UP0, UPT, UR5, UR10, UP0 ;  /* 0x0000000a0500728c */ /* 0x000fe40008706670 */
[----:B------:R-:W-:Y:S02]  /*2730*/  UIMAD.WIDE.U32 UR10, UR5, UR8, URZ ;  /* 0x00000008050a72a5 */ /* 0x000fe4000f8e00ff */
[----:B------:R-:W-:Y:S01]  /*2740*/  UIADD3 UR12, UPT, UPT, -UR4, URZ, URZ ;  /* 0x000000ff040c7290 */ /* 0x000fe2000fffe1ff */
[----:B------:R-:W-:Y:S01]  /*2750*/  UMOV UR8, UR13 ;  /* 0x0000000d00087c82 */ /* 0x000fe20008000000 */
[----:B------:R-:W-:-:S02]  /*2760*/  UIADD3 UR10, UPT, UPT, -UR5, URZ, URZ ;  /* 0x000000ff050a7290 */ /* 0x000fc4000fffe1ff */
[----:B------:R-:W-:-:S03]  /*2770*/  USHF.R.U32.HI UR8, URZ, UR9, UR8 ;  /* 0x00000009ff087299 */ /* 0x000fc60008011608 */
[----:B------:R-:W-:Y:S01]  /*2780*/  @!UP0 UMOV UR7, UR11 ;  /* 0x0000000b00078c82 */ /* 0x000fe20008000000 */
[----:B------:R-:W-:Y:S02]  /*2790*/  UIMAD UR12, UR18, UR12, UR43 ;  /* 0x0000000c120c72a4 */ /* 0x000fe4000f8e022b */
[----:B------:R-:W-:Y:S02]  /*27a0*/  USEL UR8, UR4, UR8, !UP3 ;  /* 0x0000000804087287 */ /* 0x000fe4000d800000 */
[----:B------:R-:W-:Y:S02]  /*27b0*/  @!UP0 USHF.R.U32.HI UR7, URZ, UR9, UR7 ;  /* 0x00000009ff078299 */ /* 0x000fe40008011607 */
[----:B------:R-:W-:Y:S02]  /*27c0*/  UIADD3 UR9, UPT, UPT, -UR8, URZ, URZ ;  /* 0x000000ff08097290 */ /* 0x000fe4000fffe1ff */
[----:B------:R-:W-:Y:S02]  /*27d0*/  @!UP0 USEL UR7, UR5, UR7, !UP3 ;  /* 0x0000000705078287 */ /* 0x000fe4000d800000 */
[----:B------:R-:W-:-:S02]  /*27e0*/  UIMAD UR9, UR39, UR9, UR4 ;  /* 0x00000009270972a4 */ /* 0x000fc4000f8e0204 */
[----:B------:R-:W-:Y:S02]  /*27f0*/  @!UP0 UIADD3 UR8, UPT, UPT, UR8, -UR7, URZ ;  /* 0x8000000708088290 */ /* 0x000fe4000fffe0ff */
[----:B------:R-:W-:Y:S02]  /*2800*/  @!UP0 UIMAD UR7, UR9, UR6, UR7 ;  /* 0x00000006090782a4 */ /* 0x000fe4000f8e0207 */
[----:B------:R-:W-:Y:S02]  /*2810*/  @!UP0 UIMAD UR4, UR39, UR8, UR5 ;  /* 0x00000008270482a4 */ /* 0x000fe4000f8e0205 */
[----:B------:R-:W-:Y:S02]  /*2820*/  UIMAD UR6, UR20, UR10, UR44 ;  /* 0x0000000a140672a4 */ /* 0x000fe4000f8e022c */
[----:B------:R-:W-:Y:S01]  /*2830*/  UIMAD UR43, UR4, UR18, UR12 ;  /* 0x00000012042b72a4 */ /* 0x000fe2000f8e020c */
[----:B------:R-:W-:Y:S02]  /*2840*/  @!UP0 UMOV UR5, UR7 ;  /* 0x0000000700058c82 */ /* 0x000fe40008000000 */
[----:B------:R-:W-:-:S12]  /*2850*/  UIMAD UR44, UR5, UR20, UR6 ;  /* 0x00000014052c72a4 */ /* 0x000fd8000f8e0206 */
.L_x_38:
[----:B------:R-:W1:Y:S02]  /*2860*/  LDCU UR4, c[0x0][0xb30] ;  /* 0x00016600ff0477ac */ /* 0x000e640008000800 */
[----:B-1----:R-:W-:-:S09]  /*2870*/  UISETP.NE.AND UP0, UPT, UR4, 0x1, UPT ;  /* 0x000000010400788c */ /* 0x002fd2000bf05270 */
[----:B------:R-:W-:Y:S05]  /*2880*/  BRA.U UP0, `(.L_x_39) ;  /* 0x0000000100447547 */ /* 0x000fea000b800000 */
[----:B------:R-:W1:Y:S01]  /*2890*/  LDCU.128 UR8, c[0x0][0xb10] ;  /* 0x00016200ff0877ac */ /* 0x000e620008000c00 */
[----:B------:R-:W2:Y:S01]  /*28a0*/  LDCU UR12, c[0x0][0xb0c] ;  /* 0x00016180ff0c77ac */ /* 0x000ea20008000800 */
[----:B------:R-:W3:Y:S01]  /*28b0*/  LDCU UR13, c[0x0][0xb20] ;  /* 0x00016400ff0d77ac */ /* 0x000ee20008000800 */
[----:B-1----:R-:W-:Y:S02]  /*28c0*/  UIMAD.WIDE.U32 UR6, UR44, UR8, URZ ;  /* 0x000000082c0672a5 */ /* 0x002fe4000f8e00ff */
[----:B------:R-:W-:Y:S02]  /*28d0*/  UIMAD.WIDE.U32 UR4, UR43, UR11, URZ ;  /* 0x0000000b2b0472a5 */ /* 0x000fe4000f8e00ff */
[----:B--2---:R-:W-:Y:S02]  /*28e0*/  UISETP.NE.AND UP2, UPT, UR12, 0x1, UPT ;  /* 0x000000010c00788c */ /* 0x004fe4000bf45270 */
[----:B------:R-:W-:Y:S01]  /*28f0*/  UISETP.NE.AND UP0, UPT, UR10, 0x1, UPT ;  /* 0x000000010a00788c */ /* 0x000fe2000bf05270 */
[----:B------:R-:W-:-:S02]  /*2900*/  UMOV UR6, UR7 ;  /* 0x0000000700067c82 */ /* 0x000fc40008000000 */
[----:B------:R-:W-:Y:S01]  /*2910*/  UMOV UR4, UR5 ;  /* 0x0000000500047c82 */ /* 0x000fe20008000000 */
[----:B------:R-:W-:Y:S02]  /*2920*/  USHF.R.U32.HI UR6, URZ, UR9, UR6 ;  /* 0x00000009ff067299 */ /* 0x000fe40008011606 */
[----:B---3--:R-:W-:Y:S02]  /*2930*/  USHF.R.U32.HI UR4, URZ, UR13, UR4 ;  /* 0x0000000dff047299 */ /* 0x008fe40008011604 */
[----:B------:R-:W-:Y:S02]  /*2940*/  USEL UR5, UR44, UR6, !UP2 ;  /* 0x000000062c057287 */ /* 0x000fe4000d000000 */
[----:B------:R-:W-:-:S04]  /*2950*/  USEL UR4, UR43, UR4, !UP0 ;  /* 0x000000042b047287 */ /* 0x000fc8000c000000 */
[----:B------:R-:W-:Y:S02]  /*2960*/  UIADD3 UR6, UPT, UPT, UR5, -UR4, URZ ;  /* 0x8000000405067290 */ /* 0x000fe4000fffe0ff */
[----:B------:R-:W-:Y:S02]  /*2970*/  UIADD3 UR4, UPT, UPT, -UR5, UR4, URZ ;  /* 0x0000000405047290 */ /* 0x000fe4000fffe1ff */
[----:B------:R-:W-:Y:S02]  /*2980*/  UIMAD UR43, UR6, UR10, UR43 ;  /* 0x0000000a062b72a4 */ /* 0x000fe4000f8e022b */
[----:B------:R-:W-:-:S12]  /*2990*/  UIMAD UR44, UR4, UR12, UR44 ;  /* 0x0000000c042c72a4 */ /* 0x000fd8000f8e022c */
.L_x_39:
[----:B------:R-:W-:Y:S01]  /*29a0*/  R2UR UR5, R70 ;  /* 0x00000000460572ca */ /* 0x000fe200000e0000 */
[----:B------:R-:W-:Y:S01]  /*29b0*/  UMOV UR30, UR33 ;  /* 0x00000021001e7c82 */ /* 0x000fe20008000000 */
[----:B------:R-:W-:Y:S02]  /*29c0*/  R2UR UR4, R69 ;  /* 0x00000000450472ca */ /* 0x000fe400000e0000 */
[----:B------:R-:W-:Y:S02]  /*29d0*/  PLOP3.LUT P1, PT, PT, PT, PT, 0x80, 0x8 ;  /* 0x000000000008781c */ /* 0x000fe40003f2f070 */
[----:B------:R-:W-:-:S07]  /*29e0*/  LOP3.LUT R2, R2, 0x1, RZ, 0x3c, !PT ;  /* 0x0000000102027812 */ /* 0x000fce00078e3cff */
[----:B------:R-:W-:Y:S02]  /*29f0*/  UIADD3 UR50, UPT, UPT, UR44, UR5, URZ ;  /* 0x000000052c327290 */ /* 0x000fe4000fffe0ff */
[----:B------:R-:W-:Y:S01]  /*2a00*/  UIADD3 UR20, UPT, UPT, UR43, UR4, URZ ;  /* 0x000000042b147290 */ /* 0x000fe2000fffe0ff */
[----:B------:R-:W-:Y:S11]  /*2a10*/  BRA.U UP1, `(.L_x_40) ;  /* 0xffffffed01707547 */ /* 0x000ff6000b83ffff */
[----:B------:R-:W-:Y:S01]  /*2a20*/  UIADD3 UR24, UPT, UPT, UR24, 0x40, URZ ;  /* 0x0000004018187890 */ /* 0x000fe2000fffe0ff */
[----:B------:R-:W-:-:S03]  /*2a30*/  SHF.L.U32 R2, R3, 0x1f, RZ ;  /* 0x0000001f03027819 */ /* 0x000fc600000006ff */
[----:B------:R-:W-:-:S09]  /*2a40*/  ULEA UR4, UR25, UR24, 0x3 ;  /* 0x0000001819047291 */ /* 0x000fd2000f8e18ff */
[----:B------:R-:W1:Y:S02]  /*2a50*/  SYNCS.PHASECHK.TRANS64.TRYWAIT P0, [UR4], R2 ;  /* 0x00000002ff0075a7 */ /* 0x000e640008001104 */
[----:B-1----:R-:W-:Y:S05]  /*2a60*/  @!P0 BRA `(.L_x_41) ;  /* 0x00000064004c8947 */ /* 0x002fea0003800000 */
.L_x_140:
[----:B------:R-:W-:-:S04]  /*2a70*/  UIADD3 UR4, UPT, UPT, UR25, 0x1, URZ ;  /* 0x0000000119047890 */ /* 0x000fc8000fffe0ff */
[----:B------:R-:W-:-:S04]  /*2a80*/  UISETP.NE.AND UP0, UPT, UR4, 0x8, UPT ;  /* 0x000000080400788c */ /* 0x000fc8000bf05270 */
[----:B------:R-:W-:Y:S02]  /*2a90*/  USEL UR6, URZ, 0x1, UP0 ;  /* 0x00000001ff067887 */ /* 0x000fe40008000000 */
[----:B------:R-:W-:-:S04]  /*2aa0*/  USEL UR4, UR4, URZ, UP0 ;  /* 0x000000ff04047287 */ /* 0x000fc80008000000 */
[----:B------:R-:W-:Y:S01]  /*2ab0*/  ULEA UR5, UR4, UR24, 0x3 ;  /* 0x0000001804057291 */ /* 0x000fe2000f8e18ff */
[----:B-1----:R-:W-:-:S04]  /*2ac0*/  LOP3.LUT R2, R3, UR6, RZ, 0x3c, !PT ;  /* 0x0000000603027c12 */ /* 0x002fc8000f8e3cff */
[----:B------:R-:W-:-:S04]  /*2ad0*/  SHF.L.U32 R3, R2, 0x1f, RZ ;  /* 0x0000001f02037819 */ /* 0x000fc800000006ff */
[----:B------:R-:W1:Y:S02]  /*2ae0*/  SYNCS.PHASECHK.TRANS64.TRYWAIT P0, [UR5], R3 ;  /* 0x00000003ff0075a7 */ /* 0x000e640008001105 */
[----:B-1----:R-:W-:Y:S05]  /*2af0*/  @!P0 BRA `(.L_x_42) ;  /* 0x0000006400408947 */ /* 0x002fea0003800000 */
.L_x_142:
[----:B------:R-:W-:-:S04]  /*2b00*/  UIADD3 UR4, UPT, UPT, UR4, 0x1, URZ ;  /* 0x0000000104047890 */ /* 0x000fc8000fffe0ff */
[----:B------:R-:W-:-:S04]  /*2b10*/  UISETP.NE.AND UP0, UPT, UR4, 0x8, UPT ;  /* 0x000000080400788c */ /* 0x000fc8000bf05270 */
[----:B------:R-:W-:Y:S02]  /*2b20*/  USEL UR6, URZ, 0x1, UP0 ;  /* 0x00000001ff067887 */ /* 0x000fe40008000000 */
[----:B------:R-:W-:-:S04]  /*2b30*/  USEL UR4, UR4, URZ, UP0 ;  /* 0x000000ff04047287 */ /* 0x000fc80008000000 */
[----:B------:R-:W-:Y:S01]  /*2b40*/  ULEA UR5, UR4, UR24, 0x3 ;  /* 0x0000001804057291 */ /* 0x000fe2000f8e18ff */
[----:B------:R-:W-:-:S04]  /*2b50*/  LOP3.LUT R2, R2, UR6, RZ, 0x3c, !PT ;  /* 0x0000000602027c12 */ /* 0x000fc8000f8e3cff */
[----:B-1----:R-:W-:-:S04]  /*2b60*/  SHF.L.U32 R3, R2, 0x1f, RZ ;  /* 0x0000001f02037819 */ /* 0x002fc800000006ff */
[----:B------:R-:W1:Y:S02]  /*2b70*/  SYNCS.PHASECHK.TRANS64.TRYWAIT P0, [UR5], R3 ;  /* 0x00000003ff0075a7 */ /* 0x000e640008001105 */
[----:B-1----:R-:W-:Y:S05]  /*2b80*/  @!P0 BRA `(.L_x_43) ;  /* 0x0000006400348947 */ /* 0x002fea0003800000 */
.L_x_144:
        /* <DEDUP_REMOVED lines=9> */
.L_x_146:
        /* <DEDUP_REMOVED lines=9> */
.L_x_148:
        /* <DEDUP_REMOVED lines=9> */
.L_x_150:
        /* <DEDUP_REMOVED lines=9> */
.L_x_152:
[----:B------:R-:W-:-:S04]  /*2dd0*/  UIADD3 UR4, UPT, UPT, UR4, 0x1, URZ ;  /* 0x0000000104047890 */ /* 0x000fc8000fffe0ff */
[----:B------:R-:W-:-:S04]  /*2de0*/  UISETP.NE.AND UP0, UPT, UR4, 0x8, UPT ;  /* 0x000000080400788c */ /* 0x000fc8000bf05270 */
[----:B------:R-:W-:Y:S02]  /*2df0*/  USEL UR5, URZ, 0x1, UP0 ;  /* 0x00000001ff057887 */ /* 0x000fe40008000000 */
[----:B------:R-:W-:-:S04]  /*2e00*/  USEL UR4, UR4, URZ, UP0 ;  /* 0x000000ff04047287 */ /* 0x000fc80008000000 */
[----:B------:R-:W-:Y:S01]  /*2e10*/  ULEA UR4, UR4, UR24, 0x3 ;  /* 0x0000001804047291 */ /* 0x000fe2000f8e18ff */
[----:B------:R-:W-:-:S04]  /*2e20*/  LOP3.LUT R2, R2, UR5, RZ, 0x3c, !PT ;  /* 0x0000000502027c12 */ /* 0x000fc8000f8e3cff */
[----:B------:R-:W-:Y:S01]  /*2e30*/  SHF.L.U32 R2, R2, 0x1f, RZ ;  /* 0x0000001f02027819 */ /* 0x000fe200000006ff */
[----:B-1----:R-:W-:-:S07]  /*2e40*/  IMAD.U32 R0, RZ, RZ, UR4 ;  /* 0x00000004ff007e24 */ /* 0x002fce000f8e00ff */
.L_x_48:
[----:B-1----:R1:W2:Y:S02]  /*2e50*/  SYNCS.PHASECHK.TRANS64.TRYWAIT P0, [R0+URZ], R2 ;  /* 0x00000002000075a7 */ /* 0x0022a400080011ff */
[----:B--2---:R-:W-:Y:S05]  /*2e60*/  @!P0 NANOSLEEP.SYNCS 0x989680 ;  /* 0x009896800000895d */ /* 0x004fea0003900000 */
[----:B------:R-:W2:Y:S02]  /*2e70*/  @!P0 SYNCS.PHASECHK.TRANS64 P0, [R0+URZ], R2 ;  /* 0x00000002000085a7 */ /* 0x000ea400080010ff */
[----:B--2---:R-:W-:Y:S05]  /*2e80*/  @P0 EXIT ;  /* 0x000000000000094d */ /* 0x004fea0003800000 */
[----:B------:R-:W-:Y:S05]  /*2e90*/  BRA `(.L_x_48) ;  /* 0xfffffffc00ec7947 */ /* 0x000fea000383ffff */
.L_x_22:
[----:B------:R-:W2:Y:S02]  /*2ea0*/  S2UR UR4, SR_CgaCtaId ;  /* 0x00000000000479c3 */ /* 0x000ea40000008800 */
[----:B--2---:R-:W-:-:S04]  /*2eb0*/  UISETP.NE.AND UP0, UPT, UR4, URZ, UPT ;  /* 0x000000ff0400728c */ /* 0x004fc8000bf05270 */
[----:B------:R-:W-:-:S09]  /*2ec0*/  UISETP.NE.OR UP0, UPT, UR18, 0x1, UP0 ;  /* 0x000000011200788c */ /* 0x000fd20008705670 */
[----:B------:R-:W-:Y:S05]  /*2ed0*/  BRA.U UP0, `(.L_x_49) ;  /* 0x0000000100b47547 */ /* 0x000fea000b800000 */
[----:B------:R-:W2:Y:S01]  /*2ee0*/  S2UR UR5, SR_CgaCtaId ;  /* 0x00000000000579c3 */ /* 0x000ea20000008800 */
[----:B------:R-:W-:Y:S01]  /*2ef0*/  UMOV UR4, 0x400 ;  /* 0x0000040000047882 */ /* 0x000fe20000000000 */
[----:B------:R-:W-:Y:S01]  /*2f00*/  HFMA2 R3, -RZ, RZ, 0, 5.9604644775390625e-08 ;  /* 0x00000001ff037431 */ /* 0x000fe200000001ff */
[----:B------:R-:W-:Y:S01]  /*2f10*/  ISETP.GE.U32.AND P0, PT, R2, 0x2, PT ;  /* 0x000000020200780c */ /* 0x000fe20003f06070 */
[----:B------:R-:W-:Y:S01]  /*2f20*/  IMAD.MOV.U32 R8, RZ, RZ, RZ ;  /* 0x000000ffff087224 */ /* 0x000fe200078e00ff */
[----:B--2---:R-:W-:-:S04]  /*2f30*/  ULEA UR4, UR5, UR4, 0x18 ;  /* 0x0000000405047291 */ /* 0x004fc8000f8ec0ff */
[----:B------:R-:W-:Y:S02]  /*2f40*/  UIADD3 UR5, UPT, UPT, UR4, 0xd8, URZ ;  /* 0x000000d804057890 */ /* 0x000fe4000fffe0ff */
[----:B------:R-:W-:Y:S02]  /*2f50*/  UIADD3 UR8, UPT, UPT, UR4, 0xd0, URZ ;  /* 0x000000d004087890 */ /* 0x000fe4000fffe0ff */
[----:B------:R-:W-:-:S12]  /*2f60*/  UPRMT UR5, URZ, 0x654, UR5 ;  /* 0x00000654ff057896 */ /* 0x000fd80008000005 */
.L_x_52:
[----:B------:R-:W-:Y:S01]  /*2f70*/  SHF.L.U32 R6, R3, 0x1f, RZ ;  /* 0x0000001f03067819 */ /* 0x000fe200000006ff */
[----:B------:R-:W-:Y:S02]  /*2f80*/  IMAD.U32 R4, RZ, RZ, UR8 ;  /* 0x00000008ff047e24 */ /* 0x000fe4000f8e00ff */
[----:B------:R-:W-:Y:S01]  /*2f90*/  @!P0 IMAD.MOV.U32 R5, RZ, RZ, 0x10 ;  /* 0x00000010ff058424 */ /* 0x000fe200078e00ff */
[----:B------:R-:W2:Y:S02]  /*2fa0*/  SYNCS.PHASECHK.TRANS64.TRYWAIT P1, [UR4+0xd8], R6 ;  /* 0x0000d806ff0075a7 */ /* 0x000ea40008021104 */
[----:B------:R-:W-:-:S04]  /*2fb0*/  PRMT R4, R2, 0x654, R4 ;  /* 0x0000065402047816 */ /* 0x000fc80000000004 */
[----:B------:R-:W-:Y:S01]  /*2fc0*/  SEL R0, R4, R0, !P0 ;  /* 0x0000000004007207 */ /* 0x000fe20004000000 */
[----:B--2---:R-:W-:Y:S06]  /*2fd0*/  @!P1 BRA `(.L_x_50) ;  /* 0x0000006000989947 */ /* 0x004fec0003800000 */
.L_x_154:
[----:B------:R-:W-:Y:S01]  /*2fe0*/  UIADD3 UR6, UPT, UPT, UR4, 0x110, URZ ;  /* 0x0000011004067890 */ /* 0x000fe2000fffe0ff */
[----:B------:R3:W-:Y:S01]  /*2ff0*/  @!P0 SYNCS.ARRIVE.TRANS64.RED RZ, [R0+URZ], R5 ;  /* 0x0000000500ff89a7 */ /* 0x0007e200080004ff */
[----:B------:R-:W-:Y:S01]  /*3000*/  UIADD3 UR7, UPT, UPT, UR4, 0xd0, URZ ;  /* 0x000000d004077890 */ /* 0x000fe2000fffe0ff */
[----:B------:R-:W-:-:S08]  /*3010*/  LOP3.LUT R3, R3, 0x1, RZ, 0x3c, !PT ;  /* 0x0000000103037812 */ /* 0x000fd000078e3cff */
[----:B------:R-:W-:Y:S06]  /*3020*/  UGETNEXTWORKID.BROADCAST [UR6], [UR7] ;  /* 0x00000000060073ca */ /* 0x000fec0008000100 */
[----:B---3--:R-:W-:-:S04]  /*3030*/  SHF.L.U32 R5, R8, 0x1f, RZ ;  /* 0x0000001f08057819 */ /* 0x008fc800000006ff */
[----:B------:R-:W3:Y:S02]  /*3040*/  SYNCS.PHASECHK.TRANS64.TRYWAIT P1, [UR4+0xd0], R5 ;  /* 0x0000d005ff0075a7 */ /* 0x000ee40008021104 */
[----:B---3--:R-:W-:Y:S05]  /*3050*/  @!P1 BRA `(.L_x_51) ;  /* 0x0000006000909947 */ /* 0x008fea0003800000 */
.L_x_156:
[----:B--2---:R-:W2:Y:S01]  /*3060*/  LDS.128 R4, [UR4+0x110] ;  /* 0x00011004ff047984 */ /* 0x004ea20008000c00 */
[----:B------:R-:W-:Y:S01]  /*3070*/  LOP3.LUT R8, R8, 0x1, RZ, 0x3c, !PT ;  /* 0x0000000108087812 */ /* 0x000fe200078e3cff */
[----:B------:R-:W-:Y:S01]  /*3080*/  @!PT LDS RZ, [RZ] ;  /* 0x00000000fffff984 */ /* 0x000fe20000000800 */
[----:B------:R-:W-:Y:S01]  /*3090*/  @!PT LDS RZ, [RZ] ;  /* 0x00000000fffff984 */ /* 0x000fe20000000800 */
[----:B------:R-:W-:Y:S01]  /*30a0*/  @!PT LDS RZ, [RZ] ;  /* 0x00000000fffff984 */ /* 0x000fe20000000800 */
[----:B------:R-:W-:Y:S01]  /*30b0*/  @!PT LDS RZ, [RZ] ;  /* 0x00000000fffff984 */ /* 0x000fe20000000800 */
[----:B------:R3:W-:Y:S06]  /*30c0*/  MEMBAR.ALL.CTA ;  /* 0x0000000000007992 */ /* 0x0007ec0000008000 */
[----:B---3--:R-:W3:Y:S02]  /*30d0*/  FENCE.VIEW.ASYNC.S ;  /* 0x00000000000073c6 */ /* 0x008ee40000000000 */
[----:B---3--:R-:W-:Y:S01]  /*30e0*/  SYNCS.ARRIVE.TRANS64.RED.A1T0 RZ, [UR5], RZ ;  /* 0x000000ffffff79a7 */ /* 0x008fe20008100405 */
[----:B--2---:R-:W-:-:S13]  /*30f0*/  LOP3.LUT P1, RZ, R6, 0x1, RZ, 0xc0, !PT ;  /* 0x0000000106ff7812 */ /* 0x004fda000782c0ff */
[----:B------:R-:W-:Y:S05]  /*3100*/  @P1 BRA `(.L_x_52) ;  /* 0xfffffffc00981947 */ /* 0x000fea000383ffff */
[----:B------:R-:W-:-:S04]  /*3110*/  SHF.L.U32 R0, R3, 0x1f, RZ ;  /* 0x0000001f03007819 */ /* 0x000fc800000006ff */
[----:B------:R-:W2:Y:S02]  /*3120*/  SYNCS.PHASECHK.TRANS64 P0, [UR4+0xd8], R0 ;  /* 0x0000d800ff0075a7 */ /* 0x000ea40008001004 */
[----:B-12---:R-:W-:Y:S05]  /*3130*/  @P0 EXIT ;  /* 0x000000000000094d */ /* 0x006fea0003800000 */
[----:B------:R-:W-:-:S07]  /*3140*/  MOV R0, UR4 ;  /* 0x0000000400007c02 */ /* 0x000fce0008000f00 */
.L_x_53:
[----:B-1----:R-:W-:-:S04]  /*3150*/  SHF.L.U32 R2, R3, 0x1f, RZ ;  /* 0x0000001f03027819 */ /* 0x002fc800000006ff */
[----:B------:R1:W2:Y:S03]  /*3160*/  SYNCS.PHASECHK.TRANS64.TRYWAIT P0, [R0+URZ+0xd8], R2 ;  /* 0x0000d802000075a7 */ /* 0x0002a600080011ff */
[----:B--2---:R-:W-:Y:S05]  /*3170*/  @!P0 NANOSLEEP.SYNCS 0x989680 ;  /* 0x009896800000895d */ /* 0x004fea0003900000 */
[----:B------:R-:W2:Y:S02]  /*3180*/  @!P0 SYNCS.PHASECHK.TRANS64 P0, [R0+URZ+0xd8], R2 ;  /* 0x0000d802000085a7 */ /* 0x000ea400080010ff */
[----:B--2---:R-:W-:Y:S05]  /*3190*/  @P0 EXIT ;  /* 0x000000000000094d */ /* 0x004fea0003800000 */
[----:B------:R-:W-:Y:S05]  /*31a0*/  BRA `(.L_x_53) ;  /* 0xfffffffc00e87947 */ /* 0x000fea000383ffff */
.L_x_49:
[----:B------:R-:W-:Y:S05]  /*31b0*/  BRA.U UP5, `(.L_x_54) ;  /* 0x0000000d058c7547 */ /* 0x000fea000b800000 */
[----:B------:R-:W2:Y:S01]  /*31c0*/  S2UR UR7, SR_CgaCtaId ;  /* 0x00000000000779c3 */ /* 0x000ea20000008800 */
[----:B------:R-:W-:Y:S01]  /*31d0*/  UMOV UR4, 0x40 ;  /* 0x0000004000047882 */ /* 0x000fe20000000000 */
[----:B------:R-:W-:Y:S01]  /*31e0*/  NOP ;  /* 0x0000000000007918 */ /* 0x000fe20000000000 */
[----:B------:R-:W-:Y:S01]  /*31f0*/  UMOV UR6, 0x400 ;  /* 0x0000040000067882 */ /* 0x000fe20000000000 */
[----:B--2---:R-:W-:Y:S02]  /*3200*/  ULEA UR5, UR7, UR4, 0x18 ;  /* 0x0000000407057291 */ /* 0x004fe4000f8ec0ff */
[----:B------:R-:W-:-:S07]  /*3210*/  ULEA UR6, UR7, UR6, 0x18 ;  /* 0x0000000607067291 */ /* 0x000fce000f8ec0ff */
[----:B------:R-:W2:Y:S02]  /*3220*/  LDS.U8 R2, [UR5+0x1c] ;  /* 0x00001c05ff027984 */ /* 0x000ea40008000000 */
[----:B--2---:R-:W-:-:S13]  /*3230*/  ISETP.NE.AND P0, PT, R2, RZ, PT ;  /* 0x000000ff0200720c */ /* 0x004fda0003f05270 */
[----:B------:R-:W-:Y:S05]  /*3240*/  @P0 BRA `(.L_x_55) ;  /* 0x0000000000580947 */ /* 0x000fea0003800000 */
[----:B------:R-:W-:-:S13]  /*3250*/  ELECT P0, URZ, PT ;  /* 0x0000000000ff782f */ /* 0x000fda0003800000 */
[----:B------:R-:W-:Y:S05]  /*3260*/  @!P0 BRA `(.L_x_56) ;  /* 0x0000000000608947 */ /* 0x000fea0003800000 */
[----:B------:R-:W-:Y:S01]  /*3270*/  UMOV UR4, 0x10 ;  /* 0x0000001000047882 */ /* 0x000fe20000000000 */
[----:B------:R-:W-:Y:S01]  /*3280*/  HFMA2 R2, -RZ, RZ, 0, 5.9604644775390625e-08 ;  /* 0x00000001ff027431 */ /* 0x000fe200000001ff */
[----:B------:R-:W-:-:S03]  /*3290*/  MOV R3, 0xffff ;  /* 0x0000ffff00037802 */ /* 0x000fc60000000f00 */
[----:B------:R-:W-:Y:S04]  /*32a0*/  DEPBAR.LE SB2, 0x36 ;  /* 0x0000ad800000791a */ /* 0x000fe80000000000 */
[----:B------:R-:W2:Y:S02]  /*32b0*/  UTCATOMSWS.FIND_AND_SET.ALIGN UP0, UR4, UR4 ;  /* 0x00000004000475e3 */ /* 0x000ea40008000800 */
[----:B--2---:R-:W-:Y:S01]  /*32c0*/  MOV R4, UR4 ;  /* 0x0000000400047c02 */ /* 0x004fe20008000f00 */
[----:B------:R-:W-:Y:S06]  /*32d0*/  BRA.U UP0, `(.L_x_57) ;  /* 0x0000000100187547 */ /* 0x000fec000b800000 */
.L_x_58:
[----:B------:R-:W-:Y:S05]  /*32e0*/  NANOSLEEP 0x64 ;  /* 0x000000640000795d */ /* 0x000fea0003800000 */
[----:B------:R-:W-:-:S05]  /*32f0*/  UMOV UR4, 0x10 ;  /* 0x0000001000047882 */ /* 0x000fca0000000000 */
[----:B------:R-:W-:Y:S04]  /*3300*/  DEPBAR.LE SB2, 0x36 ;  /* 0x0000ad800000791a */ /* 0x000fe80000000000 */
[----:B------:R-:W2:Y:S02]  /*3310*/  UTCATOMSWS.FIND_AND_SET.ALIGN UP0, UR4, UR4 ;  /* 0x00000004000475e3 */ /* 0x000ea40008000800 */
[----:B--2---:R-:W-:Y:S01]  /*3320*/  MOV R4, UR4 ;  /* 0x0000000400047c02 */ /* 0x004fe20008000f00 */
[----:B------:R-:W-:Y:S05]  /*3330*/  BRA.U !UP0, `(.L_x_58) ;  /* 0xfffffffd08e87547 */ /* 0x000fea000b83ffff */
.L_x_57:
[-C--:B------:R-:W-:Y:S02]  /*3340*/  SHF.L.U32 R3, R3, R4.reuse, RZ ;  /* 0x0000000403037219 */ /* 0x080fe400000006ff */
[----:B------:R-:W-:Y:S01]  /*3350*/  SHF.L.U32 R2, R2, R4, RZ ;  /* 0x0000000402027219 */ /* 0x000fe200000006ff */
[----:B------:R-:W-:Y:S02]  /*3360*/  IMAD.SHL.U32 R4, R4, 0x20, RZ ;  /* 0x0000002004047824 */ /* 0x000fe400078e00ff */
[----:B------:R2:W-:Y:S04]  /*3370*/  ATOMS.OR RZ, [UR5+0x14], R3 ;  /* 0x00001403ffff798c */ /* 0x0005e8000b000005 */
[----:B------:R2:W-:Y:S04]  /*3380*/  ATOMS.OR RZ, [UR5+0x18], R2 ;  /* 0x00001802ffff798c */ /* 0x0005e8000b000005 */
[----:B------:R2:W-:Y:S01]  /*3390*/  STS [UR6+0x120], R4 ;  /* 0x00012004ff007988 */ /* 0x0005e20008000806 */
[----:B------:R-:W-:Y:S05]  /*33a0*/  BRA `(.L_x_56) ;  /* 0x0000000000107947 */ /* 0x000fea0003800000 */
.L_x_55:
[----:B------:R-:W-:-:S05]  /*33b0*/  MOV R2, 0xffffffff ;  /* 0xffffffff00027802 */ /* 0x000fca0000000f00 */
[----:B------:R2:W-:Y:S02]  /*33c0*/  STS [UR6+0x120], R2 ;  /* 0x00012002ff007988 */ /* 0x0005e40008000806 */
[----:B--2---:R-:W-:Y:S02]  /*33d0*/  MOV R2, 0x33f0 ;  /* 0x000033f000027802 */ /* 0x004fe40000000f00 */
[----:B-1---5:R-:W-:Y:S05]  /*33e0*/  CALL.REL.NOINC `($__internal_1_$__cuda_sm10x_tcgen05_guardrail_trap_phase_invalid_during_alloc) ;  /* 0x0000006400a07944 */ /* 0x022fea0003c00000 */
.L_x_56:
[----:B------:R-:W-:Y:S05]  /*33f0*/  WARPSYNC.ALL ;  /* 0x0000000000007948 */ /* 0x000fea0003800000 */
[----:B------:R-:W3:Y:S01]  /*3400*/  S2UR UR4, SR_CgaCtaId ;  /* 0x00000000000479c3 */ /* 0x000ee20000008800 */
[----:B------:R-:W-:Y:S01]  /*3410*/  UMOV UR20, 0x400 ;  /* 0x0000040000147882 */ /* 0x000fe20000000000 */
[----:B------:R-:W-:-:S06]  /*3420*/  NOP ;  /* 0x0000000000007918 */ /* 0x000fcc0000000000 */
[----:B------:R-:W-:Y:S06]  /*3430*/  BAR.ARV 0x6, 0xa0 ;  /* 0x0182800000007b1d */ /* 0x000fec0000002000 */
[----:B------:R-:W4:Y:S01]  /*3440*/  LDCU.64 UR6, c[0x0][0x388] ;  /* 0x00007100ff0677ac */ /* 0x000f220008000a00 */
[----:B------:R-:W-:Y:S01]  /*3450*/  LOP3.LUT R0, R0, 0xffff, RZ, 0xc0, !PT ;  /* 0x0000ffff00007812 */ /* 0x000fe200078ec0ff */
[----:B------:R-:W-:Y:S01]  /*3460*/  IMAD.MOV.U32 R10, RZ, RZ, 0x1 ;  /* 0x00000001ff0a7424 */ /* 0x000fe200078e00ff */
[----:B------:R-:W-:Y:S01]  /*3470*/  CS2R R8, SRZ ;  /* 0x0000000000087805 */ /* 0x000fe2000001ff00 */
[----:B------:R-:W-:Y:S01]  /*3480*/  UMOV UR24, URZ ;  /* 0x000000ff00187c82 */ /* 0x000fe20008000000 */
[----:B------:R-:W-:Y:S01]  /*3490*/  R2UR UR21, R0 ;  /* 0x00000000001572ca */ /* 0x000fe200000e0000 */
[----:B------:R-:W-:Y:S01]  /*34a0*/  UMOV UR19, URZ ;  /* 0x000000ff00137c82 */ /* 0x000fe20008000000 */
[----:B------:R-:W-:Y:S01]  /*34b0*/  UMOV UR32, 0x0 ;  /* 0x0000000000207882 */ /* 0x000fe20000000000 */
[----:B------:R-:W-:Y:S01]  /*34c0*/  UMOV UR33, 0x4200910 ;  /* 0x0420091000217882 */ /* 0x000fe20000000000 */
[----:B------:R-:W-:Y:S01]  /*34d0*/  UMOV UR30, 0x0 ;  /* 0x00000000001e7882 */ /* 0x000fe20000000000 */
[----:B---3--:R-:W-:Y:S01]  /*34e0*/  ULEA UR20, UR4, UR20, 0x18 ;  /* 0x0000001404147291 */ /* 0x008fe2000f8ec0ff */
[----:B------:R-:W-:Y:S01]  /*34f0*/  UMOV UR31, 0x4200910 ;  /* 0x04200910001f7882 */ /* 0x000fe20000000000 */
[----:B------:R-:W-:-:S02]  /*3500*/  UMOV UR28, 0x0 ;  /* 0x00000000001c7882 */ /* 0x000fc40000000000 */
[----:B------:R-:W-:Y:S01]  /*3510*/  UIADD3 UR34, UPT, UPT, UR20, 0xd8, URZ ;  /* 0x000000d814227890 */ /* 0x000fe2000fffe0ff */
[----:B------:R-:W-:Y:S01]  /*3520*/  UMOV UR29, 0x4200910 ;  /* 0x04200910001d7882 */ /* 0x000fe20000000000 */
[----:B------:R-:W-:Y:S01]  /*3530*/  UMOV UR26, 0x0 ;  /* 0x00000000001a7882 */ /* 0x000fe20000000000 */
[----:B----4-:R-:W-:Y:S02]  /*3540*/  UIADD3 UR4, UPT, UPT, UR6, 0x1f, URZ ;  /* 0x0000001f06047890 */ /* 0x010fe4000fffe0ff */
[----:B------:R-:W2:Y:S01]  /*3550*/  LDS R11, [UR20+0x120] ;  /* 0x00012014ff0b7984 */ /* 0x000ea20008000800 */
[----:B------:R-:W3:Y:S01]  /*3560*/  LDCU UR6, c[0x0][0x390] ;  /* 0x00007200ff0677ac */ /* 0x000ee20008000800 */
[----:B------:R-:W-:Y:S02]  /*3570*/  USHF.R.S32.HI UR5, URZ, 0x1f, UR4 ;  /* 0x0000001fff057899 */ /* 0x000fe40008011404 */
[----:B------:R-:W-:Y:S02]  /*3580*/  UPRMT UR34, URZ, 0x654, UR34 ;  /* 0x00000654ff227896 */ /* 0x000fe40008000022 */
[----:B------:R-:W-:-:S02]  /*3590*/  ULEA.HI UR4, UR5, UR4, URZ, 0x5 ;  /* 0x0000000405047291 */ /* 0x000fc4000f8f28ff */
[----:B------:R-:W-:Y:S02]  /*35a0*/  UIADD3 UR5, UPT, UPT, UR20, 0x8800, URZ ;  /* 0x0000880014057890 */ /* 0x000fe4000fffe0ff */
[----:B------:R-:W-:Y:S02]  /*35b0*/  USHF.R.S32.HI UR4, URZ, 0x5, UR4 ;  /* 0x00000005ff047899 */ /* 0x000fe40008011404 */
[----:B------:R-:W-:Y:S02]  /*35c0*/  USHF.R.U32.HI UR5, URZ, 0x4, UR5 ;  /* 0x00000004ff057899 */ /* 0x000fe40008011605 */
[----:B------:R-:W-:Y:S02]  /*35d0*/  UIMAD UR7, UR4, UR7, URZ ;  /* 0x00000007040772a4 */ /* 0x000fe4000f8e02ff */
[----:B------:R-:W-:Y:S02]  /*35e0*/  UIADD3 UR4, UPT, UPT, UR20, 0x18800, URZ ;  /* 0x0001880014047890 */ /* 0x000fe4000fffe0ff */
[----:B------:R-:W-:-:S02]  /*35f0*/  ULOP3.LUT UR5, UR5, 0x3fff, URZ, 0xc0, !UPT ;  /* 0x00003fff05057892 */ /* 0x000fc4000f8ec0ff */
[----:B------:R-:W-:Y:S02]  /*3600*/  USHF.R.U32.HI UR4, URZ, 0x4, UR4 ;  /* 0x00000004ff047899 */ /* 0x000fe40008011604 */
[----:B------:R-:W-:Y:S02]  /*3610*/  ULOP3.LUT UR22, UR5, 0x10000, URZ, 0xfc, !UPT ;  /* 0x0001000005167892 */ /* 0x000fe4000f8efcff */
[----:B------:R-:W-:Y:S02]  /*3620*/  ULOP3.LUT UR23, UR4, 0x3fff, URZ, 0xc0, !UPT ;  /* 0x00003fff04177892 */ /* 0x000fe4000f8ec0ff */
[----:B---3--:R-:W-:Y:S02]  /*3630*/  UIMAD UR4, UR7, UR6, URZ ;  /* 0x00000006070472a4 */ /* 0x008fe4000f8e02ff */
[----:B------:R-:W-:Y:S02]  /*3640*/  ULOP3.LUT UR23, UR23, 0x10000, URZ, 0xfc, !UPT ;  /* 0x0001000017177892 */ /* 0x000fe4000f8efcff */
[----:B------:R-:W-:-:S02]  /*3650*/  UIADD3 UR35, UPT, UPT, UR4, -0x1, URZ ;  /* 0xffffffff04237890 */ /* 0x000fc4000fffe0ff */
[----:B------:R-:W-:Y:S01]  /*3660*/  UISETP.GE.AND UP3, UPT, UR4, 0x1, UPT ;  /* 0x000000010400788c */ /* 0x000fe2000bf66270 */
[----:B------:R-:W-:Y:S01]  /*3670*/  UMOV UR27, 0x4200910 ;  /* 0x04200910001b7882 */ /* 0x000fe20000000000 */
[C---:B--2---:R-:W-:Y:S01]  /*3680*/  VIADD R3, R11.reuse, 0x80 ;  /* 0x000000800b037836 */ /* 0x044fe20000000000 */
[----:B------:R-:W-:-:S04]  /*3690*/  LOP3.LUT R2, R11, 0xffff, RZ, 0xc0, !PT ;  /* 0x0000ffff0b027812 */ /* 0x000fc800078ec0ff */
[----:B------:R-:W-:-:S05]  /*36a0*/  LOP3.LUT R3, R3, 0xffff, RZ, 0xc0, !PT ;  /* 0x0000ffff03037812 */ /* 0x000fca00078ec0ff */
[----:B------:R2:W-:Y:S02]  /*36b0*/  STL.64 [R1], R2 ;  /* 0x0000000201007387 */ /* 0x0005e40000100a00 */
.L_x_65:
[----:B--2---:R-:W-:-:S04]  /*36c0*/  SHF.L.U32 R2, R9, 0x1f, RZ ;  /* 0x0000001f09027819 */ /* 0x004fc800000006ff */
[----:B------:R-:W2:Y:S02]  /*36d0*/  SYNCS.PHASECHK.TRANS64.TRYWAIT P0, [UR20+0xd0], R2 ;  /* 0x0000d002ff0075a7 */ /* 0x000ea40008001114 */
[----:B--23--:R-:W-:Y:S05]  /*36e0*/  @!P0 BRA `(.L_x_59) ;  /* 0x0000005c00048947 */ /* 0x00cfea0003800000 */
.L_x_158:
[----:B------:R-:W3:Y:S01]  /*36f0*/  LDS.128 R4, [UR20+0x110] ;  /* 0x00011014ff047984 */ /* 0x000ee20008000c00 */
[----:B------:R-:W-:Y:S01]  /*3700*/  ULEA UR25, UR24, UR20, 0x3 ;  /* 0x0000001418197291 */ /* 0x000fe2000f8e18ff */
[----:B--2---:R-:W-:Y:S01]  /*3710*/  SHF.L.U32 R2, R10, 0x1f, RZ ;  /* 0x0000001f0a027819 */ /* 0x004fe200000006ff */
[----:B------:R-:W-:Y:S01]  /*3720*/  @!PT LDS RZ, [RZ] ;  /* 0x00000000fffff984 */ /* 0x000fe20000000800 */
[----:B------:R-:W-:Y:S01]  /*3730*/  @!PT LDS RZ, [RZ] ;  /* 0x00000000fffff984 */ /* 0x000fe20000000800 */
[----:B------:R-:W-:Y:S01]  /*3740*/  @!PT LDS RZ, [RZ] ;  /* 0x00000000fffff984 */ /* 0x000fe20000000800 */
[----:B------:R-:W-:Y:S01]  /*3750*/  @!PT LDS RZ, [RZ] ;  /* 0x00000000fffff984 */ /* 0x000fe20000000800 */
[----:B------:R2:W-:Y:S06]  /*3760*/  MEMBAR.ALL.CTA ;  /* 0x0000000000007992 */ /* 0x0005ec0000008000 */
[----:B--2---:R-:W2:Y:S02]  /*3770*/  FENCE.VIEW.ASYNC.S ;  /* 0x00000000000073c6 */ /* 0x004ea40000000000 */
[----:B--2---:R-:W-:Y:S01]  /*3780*/  SYNCS.ARRIVE.TRANS64.RED.A1T0 RZ, [UR34], RZ ;  /* 0x000000ffffff79a7 */ /* 0x004fe20008100422 */
[----:B------:R-:W2:Y:S02]  /*3790*/  SYNCS.PHASECHK.TRANS64.TRYWAIT P0, [UR25+0xf0], R2 ;  /* 0x0000f002ff0075a7 */ /* 0x000ea40008001119 */
[----:B--23--:R-:W-:Y:S05]  /*37a0*/  @!P0 BRA `(.L_x_60) ;  /* 0x0000005800ec8947 */ /* 0x00cfea0003800000 */
.L_x_160:
[----:B------:R-:W-:Y:S05]  /*37b0*/  BRA.U !UP3, `(.L_x_61) ;  /* 0x000000010bf87547 */ /* 0x000fea000b800000 */
[----:B--2---:R-:W-:Y:S01]  /*37c0*/  IMAD.U32 R0, RZ, RZ, UR24 ;  /* 0x00000018ff007e24 */ /* 0x004fe2000f8e00ff */
[----:B------:R-:W-:-:S04]  /*37d0*/  ULEA UR4, UR19, UR20, 0x3 ;  /* 0x0000001413047291 */ /* 0x000fc8000f8e18ff */
[----:B------:R-:W-:-:S05]  /*37e0*/  LEA R0, R0, R1, 0x2 ;  /* 0x0000000100007211 */ /* 0x000fca00078e10ff */
[----:B------:R2:W5:Y:S01]  /*37f0*/  LDL R2, [R0] ;  /* 0x0000000000027983 */ /* 0x0005620000100800 */
[----:B------:R-:W-:Y:S01]  /*3800*/  UPLOP3.LUT UP2, UPT, UPT, UPT, UPT, 0x40, 0x4 ;  /* 0x000000000004789c */ /* 0x000fe20003f4e870 */
[----:B------:R-:W-:Y:S01]  /*3810*/  UMOV UR17, UR35 ;  /* 0x0000002300117c82 */ /* 0x000fe20008000000 */
[----:B--2---:R-:W-:-:S04]  /*3820*/  SHF.L.U32 R0, R8, 0x1f, RZ ;  /* 0x0000001f08007819 */ /* 0x004fc800000006ff */
[----:B------:R2:W3:Y:S01]  /*3830*/  SYNCS.PHASECHK.TRANS64.TRYWAIT P2, [UR4], R0 ;  /* 0x00000000ff0075a7 */ /* 0x0004e20008041104 */
[----:B------:R-:W-:-:S05]  /*3840*/  UMOV UR4, UR19 ;  /* 0x0000001300047c82 */ /* 0x000fca0008000000 */
.L_x_64:
[----:B------:R-:W-:Y:S01]  /*3850*/  ULEA UR18, UR4, UR20, 0x3 ;  /* 0x0000001404127291 */ /* 0x000fe2000f8e18ff */
[----:B--234-:R-:W-:Y:S11]  /*3860*/  @P2 BRA `(.L_x_62) ;  /* 0x00000000000c2947 */ /* 0x01cff60003800000 */
[----:B------:R-:W-:Y:S04]  /*3870*/  SHF.L.U32 R3, R8, 0x1f, RZ ;  /* 0x0000001f08037819 */ /* 0x000fe800000006ff */
[----:B------:R-:W3:Y:S02]  /*3880*/  SYNCS.PHASECHK.TRANS64.TRYWAIT P0, [UR18], R3 ;  /* 0x00000003ff0075a7 */ /* 0x000ee40008001112 */
[----:B---3--:R-:W-:Y:S05]  /*3890*/  @!P0 BRA `(.L_x_63) ;  /* 0x0000005800c88947 */ /* 0x008fea0003800000 */
.L_x_62:
[----:B------:R-:W-:Y:S01]  /*38a0*/  UISETP.NE.AND UP0, UPT, UR17, URZ, UPT ;  /* 0x000000ff1100728c */ /* 0x000fe2000bf05270 */
[----:B------:R-:W-:Y:S01]  /*38b0*/  PLOP3.LUT P2, PT, PT, PT, PT, 0x80, 0x8 ;  /* 0x000000000008781c */ /* 0x000fe20003f4f070 */
[----:B------:R-:W-:Y:S01]  /*38c0*/  UIADD3 UR5, UPT, UPT, UR4, 0x1, URZ ;  /* 0x0000000104057890 */ /* 0x000fe2000fffe0ff */
[----:B------:R-:W-:Y:S11]  /*38d0*/  ELECT P1, URZ, PT ;  /* 0x0000000000ff782f */ /* 0x000ff60003820000 */
[----:B------:R-:W-:Y:S02]  /*38e0*/  @!UPT UIADD3 URZ, UPT, UPT, URZ, URZ, URZ ;  /* 0x000000fffffff290 */ /* 0x000fe4000fffe0ff */
[----:B-----5:R-:W-:Y:S01]  /*38f0*/  @P1 R2UR.BROADCAST UR8, R2 ;  /* 0x00000000020812ca */ /* 0x020fe200008e0000 */
[----:B------:R-:W-:Y:S01]  /*3900*/  UISETP.NE.AND UP1, UPT, UR5, 0x8, UPT ;  /* 0x000000080500788c */ /* 0x000fe2000bf25270 */
[----:B------:R-:W-:Y:S01]  /*3910*/  PLOP3.LUT P0, PT, PT, PT, UP0, 0x80, 0x8 ;  /* 0x000000000008781c */ /* 0x000fe20003f0f008 */
[----:B------:R-:W-:Y:S02]  /*3920*/  ULEA UR10, UR4, UR23, 0xa ;  /* 0x00000017040a7291 */ /* 0x000fe4000f8e50ff */
[----:B------:R-:W-:Y:S02]  /*3930*/  USEL UR6, URZ, 0x1, UP1 ;  /* 0x00000001ff067887 */ /* 0x000fe40008800000 */
[----:B------:R-:W-:Y:S02]  /*3940*/  USEL UR19, UR5, URZ, UP1 ;  /* 0x000000ff05137287 */ /* 0x000fe40008800000 */
[----:B------:R-:W-:Y:S02]  /*3950*/  ULEA UR14, UR4, UR22, 0x9 ;  /* 0x00000016040e7291 */ /* 0x000fe4000f8e48ff */
[----:B------:R-:W-:Y:S01]  /*3960*/  @UP0 ULEA UR5, UR19, UR20, 0x3 ;  /* 0x0000001413050291 */ /* 0x000fe2000f8e18ff */
[----:B------:R-:W-:Y:S01]  /*3970*/  LOP3.LUT R8, R8, UR6, RZ, 0x3c, !PT ;  /* 0x0000000608087c12 */ /* 0x000fe2000f8e3cff */
[----:B------:R-:W-:Y:S02]  /*3980*/  UIADD3 UR6, UPT, UPT, UR10, 0x2, URZ ;  /* 0x000000020a067890 */ /* 0x000fe4000fffe0ff */
[----:B------:R-:W-:Y:S01]  /*3990*/  UIADD3 UR4, UPT, UPT, UR14, 0x2, URZ ;  /* 0x000000020e047890 */ /* 0x000fe2000fffe0ff */
[----:B--2---:R-:W-:Y:S01]  /*39a0*/  @P0 SHF.L.U32 R0, R8, 0x1f, RZ ;  /* 0x0000001f08000819 */ /* 0x004fe200000006ff */
[----:B------:R-:W-:Y:S01]  /*39b0*/  UIADD3 UR12, UPT, UPT, UR10, 0x4, URZ ;  /* 0x000000040a0c7890 */ /* 0x000fe2000fffe0ff */
[----:B------:R-:W-:Y:S02]  /*39c0*/  UMOV UR11, 0x40004040 ;  /* 0x40004040000b7882 */ /* 0x000fe40000000000 */
[----:B------:R4:W2:Y:S01]  /*39d0*/  @P0 SYNCS.PHASECHK.TRANS64.TRYWAIT P2, [UR5], R0 ;  /* 0x00000000ff0005a7 */ /* 0x0008a20008041105 */
[----:B------:R-:W-:Y:S11]  /*39e0*/  ELECT P0, URZ, PT ;  /* 0x0000000000ff782f */ /* 0x000ff60003800000 */
[----:B------:R-:W-:Y:S02]  /*39f0*/  @!UPT UIADD3 URZ, UPT, UPT, URZ, URZ, URZ ;  /* 0x000000fffffff290 */ /* 0x000fe4000fffe0ff */
[C---:B------:R-:W-:Y:S02]  /*3a00*/  @P0 R2UR.BROADCAST UR16, R2.reuse ;  /* 0x00000000021002ca */ /* 0x040fe400008e0000 */
[----:B------:R-:W-:Y:S01]  /*3a10*/  ELECT P0, URZ, PT ;  /* 0x0000000000ff782f */ /* 0x000fe20003800000 */
[----:B------:R-:W-:Y:S01]  /*3a20*/  UMOV UR15, 0x40004040 ;  /* 0x40004040000f7882 */ /* 0x000fe20000000000 */
[----:B------:R-:W-:Y:S01]  /*3a30*/  UMOV UR7, 0x40004040 ;  /* 0x4000404000077882 */ /* 0x000fe20000000000 */
[----:B------:R3:W-:Y:S01]  /*3a40*/  UTCHMMA gdesc[UR14], gdesc[UR10], tmem[UR8], tmem[UR32], idesc[UR33], UP2 ;  /* 0x00ff200a0e0075ea */ /* 0x0007e20009000008 */
[----:B------:R-:W-:Y:S01]  /*3a50*/  UPLOP3.LUT UP2, UPT, UPT, UPT, UPT, 0x80, 0x8 ;  /* 0x000000000008789c */ /* 0x000fe20003f4f070 */
[----:B------:R-:W-:Y:S01]  /*3a60*/  UMOV UR5, 0x40004040 ;  /* 0x4000404000057882 */ /* 0x000fe20000000000 */
[----:B------:R-:W-:Y:S01]  /*3a70*/  UMOV UR13, 0x40004040 ;  /* 0x40004040000d7882 */ /* 0x000fe20000000000 */
[----:B------:R-:W-:Y:S04]  /*3a80*/  UMOV UR9, 0x40004040 ;  /* 0x4000404000097882 */ /* 0x000fe80000000000 */
[----:B------:R1:W-:Y:S01]  /*3a90*/  UTCHMMA gdesc[UR4], gdesc[UR6], tmem[UR16], tmem[UR30], idesc[UR31], UPT ;  /* 0x00ff1e06040075ea */ /* 0x0003e2000b800010 */
[----:B---3--:R-:W-:Y:S01]  /*3aa0*/  UIADD3 UR8, UPT, UPT, UR14, 0x4, URZ ;  /* 0x000000040e087890 */ /* 0x008fe2000fffe0ff */
[C---:B------:R-:W-:Y:S02]  /*3ab0*/  @P0 R2UR.BROADCAST UR15, R2.reuse ;  /* 0x00000000020f02ca */ /* 0x040fe400008e0000 */
[----:B------:R-:W-:Y:S01]  /*3ac0*/  ELECT P0, URZ, PT ;  /* 0x0000000000ff782f */ /* 0x000fe20003800000 */
[----:B------:R-:W-:Y:S02]  /*3ad0*/  UIADD3 UR10, UPT, UPT, UR10, 0x6, URZ ;  /* 0x000000060a0a7890 */ /* 0x000fe4000fffe0ff */
[----:B-1----:R-:W-:Y:S10]  /*3ae0*/  UIADD3 UR6, UPT, UPT, UR14, 0x6, URZ ;  /* 0x000000060e067890 */ /* 0x002ff4000fffe0ff */
[----:B------:R-:W-:Y:S01]  /*3af0*/  @P0 R2UR.BROADCAST UR14, R2 ;  /* 0x00000000020e02ca */ /* 0x000fe200008e0000 */
[----:B------:R-:W-:Y:S02]  /*3b00*/  UIADD3 UR5, UPT, UPT, UR18, 0x40, URZ ;  /* 0x0000004012057890 */ /* 0x000fe4000fffe0ff */
[----:B------:R-:W-:Y:S01]  /*3b10*/  UIADD3 UR4, UPT, UPT, UR17, 0x1, URZ ;  /* 0x0000000111047890 */ /* 0x000fe2000fffe0ff */
[----:B------:R1:W-:Y:S03]  /*3b20*/  UTCHMMA gdesc[UR8], gdesc[UR12], tmem[UR15], tmem[UR28], idesc[UR29], UPT ;  /* 0x00ff1c0c080075ea */ /* 0x0003e6000b80000f */
[----:B------:R-:W-:Y:S03]  /*3b30*/  UISETP.GT.U32.AND UP0, UPT, UR4, 0x1, UPT ;  /* 0x000000010400788c */ /* 0x000fe6000bf04070 */
[----:B------:R-:W-:Y:S03]  /*3b40*/  UMOV UR4, UR19 ;  /* 0x0000001300047c82 */ /* 0x000fe60008000000 */
[----:B------:R4:W-:Y:S01]  /*3b50*/  UTCHMMA gdesc[UR6], gdesc[UR10], tmem[UR14], tmem[UR26], idesc[UR27], UPT ;  /* 0x00ff1a0a060075ea */ /* 0x0009e2000b80000e */
[----:B------:R4:W-:Y:S01]  /*3b60*/  UTCBAR.MULTICAST [UR5], URZ, UR21 ;  /* 0x000000ff050073e9 */ /* 0x0009e20008000815 */
[----:B-1----:R-:W-:Y:S07]  /*3b70*/  UIADD3 UR8, UPT, UPT, UR17, -0x1, URZ ;  /* 0xffffffff11087890 */ /* 0x002fee000fffe0ff */
[----:B------:R-:W-:Y:S01]  /*3b80*/  UMOV UR17, UR8 ;  /* 0x0000000800117c82 */ /* 0x000fe20008000000 */
[----:B------:R-:W-:Y:S05]  /*3b90*/  BRA.U UP0, `(.L_x_64) ;  /* 0xfffffffd002c7547 */ /* 0x000fea000b83ffff */
.L_x_61:
[----:B------:R-:W-:Y:S01]  /*3ba0*/  UIADD3 UR4, UPT, UPT, UR24, 0x1, URZ ;  /* 0x0000000118047890 */ /* 0x000fe2000fffe0ff */
[----:B------:R-:W-:Y:S01]  /*3bb0*/  LOP3.LUT P0, RZ, R6, 0x1, RZ, 0xc0, !PT ;  /* 0x0000000106ff7812 */ /* 0x000fe2000780c0ff */
[----:B----4-:R-:W-:Y:S01]  /*3bc0*/  UIADD3 UR5, UPT, UPT, UR25, 0xe0, URZ ;  /* 0x000000e019057890 */ /* 0x010fe2000fffe0ff */
[----:B------:R-:W-:Y:S01]  /*3bd0*/  LOP3.LUT R9, R9, 0x1, RZ, 0x3c, !PT ;  /* 0x0000000109097812 */ /* 0x000fe200078e3cff */
[----:B------:R-:W-:-:S04]  /*3be0*/  UISETP.NE.AND UP0, UPT, UR4, 0x2, UPT ;  /* 0x000000020400788c */ /* 0x000fc8000bf05270 */
[----:B------:R-:W-:Y:S02]  /*3bf0*/  USEL UR6, URZ, 0x1, UP0 ;  /* 0x00000001ff067887 */ /* 0x000fe40008000000 */
[----:B------:R-:W-:Y:S01]  /*3c00*/  USEL UR24, UR4, URZ, UP0 ;  /* 0x000000ff04187287 */ /* 0x000fe20008000000 */
[----:B------:R3:W-:Y:S03]  /*3c10*/  UTCBAR [UR5], URZ ;  /* 0x000000ff050073e9 */ /* 0x0007e600080000ff */
[----:B------:R-:W-:Y:S01]  /*3c20*/  LOP3.LUT R10, R10, UR6, RZ, 0x3c, !PT ;  /* 0x000000060a0a7c12 */ /* 0x000fe2000f8e3cff */
[----:B------:R-:W-:Y:S07]  /*3c30*/  @P0 BRA `(.L_x_65) ;  /* 0xfffffff800a00947 */ /* 0x000fee000383ffff */
[----:B------:R-:W4:Y:S01]  /*3c40*/  S2UR UR6, SR_CgaCtaId ;  /* 0x00000000000679c3 */ /* 0x000f220000008800 */
[----:B------:R-:W-:Y:S01]  /*3c50*/  ELECT P0, URZ, PT ;  /* 0x0000000000ff782f */ /* 0x000fe20003800000 */
[----:B--2---:R-:W-:Y:S01]  /*3c60*/  IMAD.MOV.U32 R0, RZ, RZ, 0x1 ;  /* 0x00000001ff007424 */ /* 0x004fe200078e00ff */
[----:B------:R-:W-:Y:S01]  /*3c70*/  UIADD3 UR20, UPT, UPT, UR20, 0xf0, URZ ;  /* 0x000000f014147890 */ /* 0x000fe2000fffe0ff */
[----:B------:R-:W-:Y:S01]  /*3c80*/  SHF.L.U32 R2, R10, 0x1f, RZ ;  /* 0x0000001f0a027819 */ /* 0x000fe200000006ff */
[----:B------:R-:W-:-:S03]  /*3c90*/  UMOV UR4, 0x40 ;  /* 0x0000004000047882 */ /* 0x000fc60000000000 */
[----:B------:R-:W-:Y:S01]  /*3ca0*/  UVIRTCOUNT.DEALLOC.SMPOOL 0x80 ;  /* 0x000000800000784c */ /* 0x000fe20000000000 */
[----:B----4-:R-:W-:Y:S02]  /*3cb0*/  ULEA UR6, UR6, UR4, 0x18 ;  /* 0x0000000406067291 */ /* 0x010fe4000f8ec0ff */
[----:B------:R-:W-:-:S07]  /*3cc0*/  ULEA UR4, UR24, UR20, 0x3 ;  /* 0x0000001418047291 */ /* 0x000fce000f8e18ff */
[----:B------:R2:W-:Y:S02]  /*3cd0*/  @P0 STS.U8 [UR6+0x1c], R0 ;  /* 0x00001c00ff000988 */ /* 0x0005e40008000006 */
[----:B------:R-:W4:Y:S02]  /*3ce0*/  SYNCS.PHASECHK.TRANS64.TRYWAIT P0, [UR4], R2 ;  /* 0x00000002ff0075a7 */ /* 0x000f240008001104 */
[----:B--2-4-:R-:W-:Y:S05]  /*3cf0*/  @!P0 BRA `(.L_x_66) ;  /* 0x0000005400c88947 */ /* 0x014fea0003800000 */
.L_x_163:
[----:B------:R-:W-:-:S04]  /*3d00*/  UIADD3 UR4, UPT, UPT, UR24, 0x1, URZ ;  /* 0x0000000118047890 */ /* 0x000fc8000fffe0ff */
[----:B------:R-:W-:-:S04]  /*3d10*/  UISETP.NE.AND UP0, UPT, UR4, 0x2, UPT ;  /* 0x000000020400788c */ /* 0x000fc8000bf05270 */
[----:B---3--:R-:W-:Y:S02]  /*3d20*/  USEL UR5, URZ, 0x1, UP0 ;  /* 0x00000001ff057887 */ /* 0x008fe40008000000 */
[----:B------:R-:W-:-:S04]  /*3d30*/  USEL UR4, UR4, URZ, UP0 ;  /* 0x000000ff04047287 */ /* 0x000fc80008000000 */
[----:B------:R-:W-:Y:S01]  /*3d40*/  ULEA UR4, UR4, UR20, 0x3 ;  /* 0x0000001404047291 */ /* 0x000fe2000f8e18ff */
[----:B--2---:R-:W-:-:S04]  /*3d50*/  LOP3.LUT R2, R10, UR5, RZ, 0x3c, !PT ;  /* 0x000000050a027c12 */ /* 0x004fc8000f8e3cff */
[----:B------:R-:W-:-:S04]  /*3d60*/  SHF.L.U32 R2, R2, 0x1f, RZ ;  /* 0x0000001f02027819 */ /* 0x000fc800000006ff */
[----:B------:R-:W2:Y:S02]  /*3d70*/  SYNCS.PHASECHK.TRANS64.TRYWAIT P0, [UR4], R2 ;  /* 0x00000002ff0075a7 */ /* 0x000ea40008001104 */
[----:B--2---:R-:W-:Y:S05]  /*3d80*/  @!P0 BRA `(.L_x_67) ;  /* 0x0000005400bc8947 */ /* 0x004fea0003800000 */
.L_x_165:
[----:B------:R-:W-:Y:S01]  /*3d90*/  NOP ;  /* 0x0000000000007918 */ /* 0x000fe20000000000 */
[----:B--2---:R-:W2:Y:S01]  /*3da0*/  LDS R0, [UR6+0x14] ;  /* 0x00001406ff007984 */ /* 0x004ea20008000800 */
[----:B------:R-:W-:Y:S01]  /*3db0*/  LOP3.LUT R3, R11, 0xffff, RZ, 0xc0, !PT ;  /* 0x0000ffff0b037812 */ /* 0x000fe200078ec0ff */
[----:B------:R-:W-:-:S03]  /*3dc0*/  IMAD.MOV.U32 R2, RZ, RZ, 0xffff ;  /* 0x0000ffffff027424 */ /* 0x000fc600078e00ff */
[----:B------:R-:W-:-:S04]  /*3dd0*/  SHF.R.U32.HI R3, RZ, 0x5, R3 ;  /* 0x00000005ff037819 */ /* 0x000fc80000011603 */
[----:B------:R-:W-:-:S04]  /*3de0*/  SHF.L.U32 R2, R2, R3, RZ ;  /* 0x0000000302027219 */ /* 0x000fc800000006ff */
[----:B--2---:R-:W-:-:S04]  /*3df0*/  LOP3.LUT R0, R0, R2, RZ, 0xc0, !PT ;  /* 0x0000000200007212 */ /* 0x004fc800078ec0ff */
[----:B------:R-:W-:Y:S01]  /*3e00*/  ISETP.NE.AND P0, PT, R0, R2, PT ;  /* 0x000000020000720c */ /* 0x000fe20003f05270 */
[----:B------:R-:W-:-:S05]  /*3e10*/  IMAD.MOV.U32 R0, RZ, RZ, 0x1 ;  /* 0x00000001ff007424 */ /* 0x000fca00078e00ff */
[----:B------:R-:W-:-:S07]  /*3e20*/  SHF.L.U32 R0, R0, R3, RZ ;  /* 0x0000000300007219 */ /* 0x000fce00000006ff */
[----:B------:R-:W-:Y:S05]  /*3e30*/  @P0 BRA `(.L_x_68) ;  /* 0x00000000005c0947 */ /* 0x000fea0003800000 */
[----:B------:R-:W2:Y:S02]  /*3e40*/  LDS R3, [UR6+0x18] ;  /* 0x00001806ff037984 */ /* 0x000ea40008000800 */
[----:B--2---:R-:W-:-:S04]  /*3e50*/  LOP3.LUT R3, R3, R0, RZ, 0xc0, !PT ;  /* 0x0000000003037212 */ /* 0x004fc800078ec0ff */
[----:B------:R-:W-:-:S13]  /*3e60*/  ISETP.NE.AND P0, PT, R3, R0, PT ;  /* 0x000000000300720c */ /* 0x000fda0003f05270 */
[----:B------:R-:W-:Y:S05]  /*3e70*/  @P0 BRA `(.L_x_69) ;  /* 0x0000000000400947 */ /* 0x000fea0003800000 */
[----:B------:R-:W-:Y:S01]  /*3e80*/  R2UR UR4, R2 ;  /* 0x00000000020472ca */ /* 0x000fe200000e0000 */
[----:B------:R-:W2:Y:S01]  /*3e90*/  S2R R3, SR_LANEID ;  /* 0x0000000000037919 */ /* 0x000ea20000000000 */
[----:B------:R-:W-:-:S04]  /*3ea0*/  LOP3.LUT R0, RZ, R0, RZ, 0x33, !PT ;  /* 0x00000000ff007212 */ /* 0x000fc800078e33ff */
[----:B------:R-:W3:Y:S07]  /*3eb0*/  REDUX UR7, R0 ;  /* 0x00000000000773c4 */ /* 0x000eee0000000000 */
[----:B------:R-:W-:-:S03]  /*3ec0*/  ULOP3.LUT UR5, URZ, UR4, URZ, 0x33, !UPT ;  /* 0x00000004ff057292 */ /* 0x000fc6000f8e33ff */
[----:B------:R-:W-:Y:S02]  /*3ed0*/  VOTEU.ANY UR4, UPT, PT ;  /* 0x0000000000047886 */ /* 0x000fe400038e0100 */
[----:B------:R-:W-:Y:S01]  /*3ee0*/  UFLO.U32 UR4, UR4 ;  /* 0x00000004000472bd */ /* 0x000fe200080e0000 */
[----:B------:R-:W-:-:S04]  /*3ef0*/  IMAD.U32 R2, RZ, RZ, UR5 ;  /* 0x00000005ff027e24 */ /* 0x000fc8000f8e00ff */
[----:B------:R-:W4:Y:S02]  /*3f00*/  REDUX UR8, R2 ;  /* 0x00000000020873c4 */ /* 0x000f240000000000 */
[----:B------:R1:W-:Y:S01]  /*3f10*/  UTCATOMSWS.AND URZ, UR5 ;  /* 0x0000000500ff79e3 */ /* 0x0003e20008000000 */
[----:B---3--:R-:W-:Y:S01]  /*3f20*/  IMAD.U32 R0, RZ, RZ, UR7 ;  /* 0x00000007ff007e24 */ /* 0x008fe2000f8e00ff */
[----:B--2---:R-:W-:Y:S01]  /*3f30*/  ISETP.EQ.U32.AND P0, PT, R3, UR4, PT ;  /* 0x0000000403007c0c */ /* 0x004fe2000bf02070 */
[----:B----4-:R-:W-:-:S12]  /*3f40*/  IMAD.U32 R2, RZ, RZ, UR8 ;  /* 0x00000008ff027e24 */ /* 0x010fd8000f8e00ff */
[----:B------:R2:W-:Y:S04]  /*3f50*/  @P0 ATOMS.AND RZ, [UR6+0x14], R2 ;  /* 0x00001402ffff098c */ /* 0x0005e8000a800006 */
[----:B------:R2:W-:Y:S01]  /*3f60*/  @P0 ATOMS.AND RZ, [UR6+0x18], R0 ;  /* 0x00001800ffff098c */ /* 0x0005e2000a800006 */
[----:B-1----:R-:W-:Y:S05]  /*3f70*/  BRA `(.L_x_70) ;  /* 0x0000000000147947 */ /* 0x002fea0003800000 */
.L_x_69:
[----:B------:R-:W-:Y:S02]  /*3f80*/  MOV R2, 0x3fa0 ;  /* 0x00003fa000027802 */ /* 0x000fe40000000f00 */
[----:B-1---5:R-:W-:Y:S05]  /*3f90*/  CALL.REL.NOINC `($__internal_0_$__cuda_sm10x_tcgen05_guardrail_trap_col_being_dealloced_not_returned_by_alloc) ;  /* 0x0000005800a87944 */ /* 0x022fea0003c00000 */
[----:B------:R-:W-:Y:S05]  /*3fa0*/  BRA `(.L_x_70) ;  /* 0x0000000000087947 */ /* 0x000fea0003800000 */
.L_x_68:
[----:B------:R-:W-:Y:S02]  /*3fb0*/  MOV R2, 0x3fd0 ;  /* 0x00003fd000027802 */ /* 0x000fe40000000f00 */
[----:B-1---5:R-:W-:Y:S05]  /*3fc0*/  CALL.REL.NOINC `($__internal_2_$__cuda_sm10x_tcgen05_guardrail_trap_unallocated_columns_being_dealloced) ;  /* 0x0000005800b47944 */ /* 0x022fea0003c00000 */
.L_x_70:
[----:B------:R-:W-:Y:S01]  /*3fd0*/  NOP ;  /* 0x0000000000007918 */ /* 0x000fe20000000000 */
[----:B------:R-:W-:Y:S05]  /*3fe0*/  EXIT ;  /* 0x000000000000794d */ /* 0x000fea0003800000 */
.L_x_54:
[----:B------:R-:W-:-:S09]  /*3ff0*/  UISETP.NE.OR UP0, UPT, UR18, 0x3, !UP3 ;  /* 0x000000031200788c */ /* 0x000fd2000df05670 */
[----:B------:R-:W-:Y:S05]  /*4000*/  BRA.U UP0, `(.L_x_71) ;  /* 0x0000001100b07547 */ /* 0x000fea000b800000 */
[----:B------:R-:W2:Y:S01]  /*4010*/  LDCU.64 UR4, c[0x0][0x888] ;  /* 0x00011100ff0477ac */ /* 0x000ea20008000a00 */
[----:B------:R-:W3:Y:S01]  /*4020*/  S2UR UR10, SR_CgaCtaId ;  /* 0x00000000000a79c3 */ /* 0x000ee20000008800 */
[----:B------:R-:W-:Y:S01]  /*4030*/  HFMA2 R10, -RZ, RZ, 0, 5.9604644775390625e-08 ;  /* 0x00000001ff0a7431 */ /* 0x000fe200000001ff */
[----:B------:R-:W-:Y:S01]  /*4040*/  MOV R9, RZ ;  /* 0x000000ff00097202 */ /* 0x000fe20000000f00 */
[----:B------:R-:W4:Y:S01]  /*4050*/  LDCU UR48, c[0x0][0x370] ;  /* 0x00006e00ff3077ac */ /* 0x000f220008000800 */
[----:B------:R-:W-:Y:S01]  /*4060*/  HFMA2 R0, -RZ, RZ, 0, 0.0078125 ;  /* 0x00002000ff007431 */ /* 0x000fe200000001ff */
[----:B------:R-:W4:Y:S03]  /*4070*/  LDCU.128 UR44, c[0x0][0xb10] ;  /* 0x00016200ff2c77ac */ /* 0x000f260008000c00 */
[----:B------:R-:W1:Y:S01]  /*4080*/  LDC.64 R12, c[0x0][0x348] ;  /* 0x0000d200ff0c7b82 */ /* 0x000e620000000a00 */
[----:B------:R-:W3:Y:S01]  /*4090*/  LDCU UR38, c[0x0][0x374] ;  /* 0x00006e80ff2677ac */ /* 0x000ee20008000800 */
[----:B------:R-:W3:Y:S01]  /*40a0*/  LDCU.64 UR40, c[0x0][0x890] ;  /* 0x00011200ff2877ac */ /* 0x000ee20008000a00 */
[----:B------:R-:W3:Y:S01]  /*40b0*/  LDCU UR30, c[0x0][0xb0c] ;  /* 0x00016180ff1e77ac */ /* 0x000ee20008000800 */
[----:B--2---:R-:W-:Y:S01]  /*40c0*/  UISETP.NE.U32.AND UP0, UPT, UR4, URZ, UPT ;  /* 0x000000ff0400728c */ /* 0x004fe2000bf05070 */
[----:B------:R-:W2:Y:S01]  /*40d0*/  LDCU.128 UR52, c[0x0][0x980] ;  /* 0x00013000ff3477ac */ /* 0x000ea20008000c00 */
[----:B------:R-:W1:Y:S01]  /*40e0*/  LDCU UR63, c[0x0][0xb20] ;  /* 0x00016400ff3f77ac */ /* 0x000e620008000800 */
[----:B------:R-:W1:Y:S01]  /*40f0*/  LDCU UR4, c[0x0][0xb30] ;  /* 0x00016600ff0477ac */ /* 0x000e620008000800 */
[----:B------:R-:W-:Y:S01]  /*4100*/  UMOV UR31, 0x400 ;  /* 0x00000400001f7882 */ /* 0x000fe20000000000 */
[----:B----4-:R-:W-:-:S02]  /*4110*/  UIMAD.WIDE.U32 UR6, UR48, UR44, URZ ;  /* 0x0000002c300672a5 */ /* 0x010fc4000f8e00ff */
[----:B---3--:R-:W-:Y:S02]  /*4120*/  UIMAD.WIDE.U32 UR8, UR38, UR47, URZ ;  /* 0x0000002f260872a5 */ /* 0x008fe4000f8e00ff */
[----:B------:R-:W-:Y:S02]  /*4130*/  ULEA UR31, UR10, UR31, 0x18 ;  /* 0x0000001f0a1f7291 */ /* 0x000fe4000f8ec0ff */
[----:B------:R-:W-:Y:S02]  /*4140*/  USEL UR62, URZ, 0x1, UP4 ;  /* 0x00000001ff3e7887 */ /* 0x000fe4000a000000 */
[----:B------:R-:W-:Y:S02]  /*4150*/  UISETP.NE.AND.EX UP4, UPT, UR5, URZ, UPT, UP0 ;  /* 0x000000ff0500728c */ /* 0x000fe4000bf85300 */
[----:B------:R-:W-:Y:S02]  /*4160*/  UISETP.GE.AND UP0, UPT, UR39, 0x1, UPT ;  /* 0x000000012700788c */ /* 0x000fe4000bf06270 */
[----:B------:R-:W-:-:S02]  /*4170*/  UISETP.NE.U32.AND UP5, UPT, UR40, URZ, UPT ;  /* 0x000000ff2800728c */ /* 0x000fc4000bfa5070 */
[----:B------:R-:W-:Y:S02]  /*4180*/  UIADD3 UR56, UPT, UPT, UR31, 0x98, URZ ;  /* 0x000000981f387890 */ /* 0x000fe4000fffe0ff */
[----:B------:R-:W-:Y:S02]  /*4190*/  UIADD3 UR49, UPT, UPT, UR31, 0xd8, URZ ;  /* 0x000000d81f317890 */ /* 0x000fe4000fffe0ff */
[----:B------:R-:W-:Y:S02]  /*41a0*/  UIADD3 UR33, UPT, UPT, UR31, 0x80, URZ ;  /* 0x000000801f217890 */ /* 0x000fe4000fffe0ff */
[----:B------:R-:W-:Y:S02]  /*41b0*/  UIADD3 UR25, UPT, UPT, UR31, 0x88, URZ ;  /* 0x000000881f197890 */ /* 0x000fe4000fffe0ff */
[----:B------:R-:W-:Y:S02]  /*41c0*/  UIADD3 UR17, UPT, UPT, UR31, 0x90, URZ ;  /* 0x000000901f117890 */ /* 0x000fe4000fffe0ff */
[----:B------:R-:W-:Y:S01]  /*41d0*/  UISETP.NE.AND UP0, UPT, UR30, 0x1, UPT ;  /* 0x000000011e00788c */ /* 0x000fe2000bf05270 */
[----:B------:R-:W-:Y:S01]  /*41e0*/  UMOV UR61, UR7 ;  /* 0x00000007003d7c82 */ /* 0x000fe20008000000 */
[----:B------:R-:W-:Y:S01]  /*41f0*/  UMOV UR60, UR9 ;  /* 0x00000009003c7c82 */ /* 0x000fe20008000000 */
[----:B------:R-:W-:-:S02]  /*4200*/  UISETP.NE.AND UP0, UPT, UR46, 0x1, UPT ;  /* 0x000000012e00788c */ /* 0x000fc4000bf05270 */
[----:B--2---:R-:W-:Y:S02]  /*4210*/  UISETP.NE.AND UP0, UPT, UR52, 0x1, UPT ;  /* 0x000000013400788c */ /* 0x004fe4000bf05270 */
[----:B------:R-:W-:Y:S02]  /*4220*/  UPLOP3.LUT UP3, UPT, UPT, UPT, UPT, 0x40, 0x4 ;  /* 0x000000000004789c */ /* 0x000fe40003f6e870 */
[----:B------:R-:W-:Y:S01]  /*4230*/  UISETP.NE.AND UP6, UPT, UR39, 0x1, UPT ;  /* 0x000000012700788c */ /* 0x000fe2000bfc5270 */
[----:B------:R-:W2:Y:S01]  /*4240*/  LDCU.64 UR22, c[0x0][0xb28] ;  /* 0x00016500ff1677ac */ /* 0x000ea20008000a00 */
[----:B------:R-:W3:Y:S01]  /*4250*/  LDCU.64 UR42, c[0x0][0x990] ;  /* 0x00013200ff2a77ac */ /* 0x000ee20008000a00 */
[----:B------:R-:W-:Y:S02]  /*4260*/  UISETP.NE.AND.EX UP5, UPT, UR41, URZ, UPT, UP5 ;  /* 0x000000ff2900728c */ /* 0x000fe4000bfa5350 */
[----:B------:R-:W-:Y:S02]  /*4270*/  UPRMT UR56, UR10, 0x654, UR56 ;  /* 0x000006540a387896 */ /* 0x000fe40008000038 */
[----:B------:R-:W-:-:S02]  /*4280*/  UPRMT UR49, URZ, 0x654, UR49 ;  /* 0x00000654ff317896 */ /* 0x000fc40008000031 */
[----:B------:R-:W-:Y:S02]  /*4290*/  UPRMT UR59, UR10, 0x654, UR33 ;  /* 0x000006540a3b7896 */ /* 0x000fe40008000021 */
[----:B------:R-:W-:Y:S02]  /*42a0*/  UPRMT UR58, UR10, 0x654, UR25 ;  /* 0x000006540a3a7896 */ /* 0x000fe40008000019 */
[----:B------:R-:W-:Y:S02]  /*42b0*/  UPRMT UR57, UR10, 0x654, UR17 ;  /* 0x000006540a397896 */ /* 0x000fe40008000011 */
[----:B------:R-:W-:Y:S02]  /*42c0*/  USHF.R.U32.HI UR61, URZ, UR45, UR61 ;  /* 0x0000002dff3d7299 */ /* 0x000fe4000801163d */
[----:B-1----:R-:W-:Y:S02]  /*42d0*/  USHF.R.U32.HI UR60, URZ, UR63, UR60 ;  /* 0x0000003fff3c7299 */ /* 0x002fe4000801163c */
[----:B------:R-:W-:-:S02]  /*42e0*/  UISETP.NE.AND UP2, UPT, UR4, 0x1, UPT ;  /* 0x000000010400788c */ /* 0x000fc4000bf45270 */
[----:B--23--:R-:W-:-:S11]  /*42f0*/  UISETP.NE.AND UP0, UPT, UR55, 0x1, UPT ;  /* 0x000000013700788c */ /* 0x00cfd6000bf05270 */
.L_x_82:
[----:B------:R-:W-:Y:S04]  /*4300*/  SHF.L.U32 R3, R9, 0x1f, RZ ;  /* 0x0000001f09037819 */ /* 0x000fe800000006ff */
[----:B-1----:R-:W1:Y:S02]  /*4310*/  SYNCS.PHASECHK.TRANS64.TRYWAIT P0, [UR31+0xd0], R3 ;  /* 0x0000d003ff0075a7 */ /* 0x002e64000800111f */
[----:B-1----:R-:W-:Y:S05]  /*4320*/  @!P0 BRA `(.L_x_72) ;  /* 0x00000050006c8947 */ /* 0x002fea0003800000 */
.L_x_167:
[----:B------:R-:W2:Y:S01]  /*4330*/  LDS.128 R4, [UR31+0x110] ;  /* 0x0001101fff047984 */ /* 0x000ea20008000c00 */
[----:B------:R-:W-:Y:S01]  /*4340*/  @!PT LDS RZ, [RZ] ;  /* 0x00000000fffff984 */ /* 0x000fe20000000800 */
[----:B------:R-:W-:Y:S01]  /*4350*/  @!PT LDS RZ, [RZ] ;  /* 0x00000000fffff984 */ /* 0x000fe20000000800 */
[----:B------:R-:W-:Y:S01]  /*4360*/  @!PT LDS RZ, [RZ] ;  /* 0x00000000fffff984 */ /* 0x000fe20000000800 */
[----:B------:R-:W-:Y:S01]  /*4370*/  @!PT LDS RZ, [RZ] ;  /* 0x00000000fffff984 */ /* 0x000fe20000000800 */
[----:B------:R3:W-:Y:S06]  /*4380*/  MEMBAR.ALL.CTA ;  /* 0x0000000000007992 */ /* 0x0007ec0000008000 */
[----:B---3--:R-:W3:Y:S02]  /*4390*/  FENCE.VIEW.ASYNC.S ;  /* 0x00000000000073c6 */ /* 0x008ee40000000000 */
[----:B---3--:R-:W-:Y:S01]  /*43a0*/  SYNCS.ARRIVE.TRANS64.RED.A1T0 RZ, [UR49], RZ ;  /* 0x000000ffffff79a7 */ /* 0x008fe20008100431 */
[----:B--2---:R-:W-:Y:S11]  /*43b0*/  LOP3.LUT P0, RZ, R6, 0x1, RZ, 0xc0, !PT ;  /* 0x0000000106ff7812 */ /* 0x004ff6000780c0ff */
[----:B------:R-:W-:Y:S02]  /*43c0*/  @!UPT UIADD3 URZ, UPT, UPT, URZ, URZ, URZ ;  /* 0x000000fffffff290 */ /* 0x000fe4000fffe0ff */
[----:B------:R-:W-:Y:S01]  /*43d0*/  VOTEU.ANY UP0, P0 ;  /* 0x0000000000ff7886 */ /* 0x000fe20000000100 */
[----:B------:R-:W-:Y:S11]  /*43e0*/  PLOP3.LUT P0, PT, PT, PT, UP0, 0x80, 0x8 ;  /* 0x000000000008781c */ /* 0x000ff60003f0f008 */
[----:B------:R-:W-:Y:S02]  /*43f0*/  @!UPT UIADD3 URZ, UPT, UPT, URZ, URZ, URZ ;  /* 0x000000fffffff290 */ /* 0x000fe4000fffe0ff */
[----:B-1----:R-:W-:Y:S02]  /*4400*/  @P0 MOV R3, R4 ;  /* 0x0000000400030202 */ /* 0x002fe40000000f00 */
[----:B------:R-:W-:Y:S02]  /*4410*/  @P0 LOP3.LUT R2, R5, 0xffff, RZ, 0xc0, !PT ;  /* 0x0000ffff05020812 */ /* 0x000fe400078ec0ff */
[----:B------:R-:W-:Y:S02]  /*4420*/  @P0 R2UR UR5, R3 ;  /* 0x00000000030502ca */ /* 0x000fe400000e0000 */
[----:B------:R-:W-:Y:S11]  /*4430*/  @P0 R2UR UR4, R2 ;  /* 0x00000000020402ca */ /* 0x000ff600000e0000 */
[----:B------:R-:W-:Y:S02]  /*4440*/  @UP0 UMOV UR15, UR5 ;  /* 0x00000005000f0c82 */ /* 0x000fe40008000000 */
[----:B------:R-:W-:Y:S01]  /*4450*/  @UP0 UMOV UR14, UR4 ;  /* 0x00000004000e0c82 */ /* 0x000fe20008000000 */
[----:B------:R-:W-:Y:S09]  /*4460*/  UISETP.GE.AND UP0, UPT, UR39, 0x1, UPT ;  /* 0x000000012700788c */ /* 0x000ff2000bf06270 */
[----:B------:R-:W-:Y:S05]  /*4470*/  BRA.U !UP0, `(.L_x_73) ;  /* 0x0000000108b47547 */ /* 0x000fea000b800000 */
[----:B------:R-:W-:Y:S02]  /*4480*/  UIMAD.WIDE.U32 UR8, UR14, UR47, URZ ;  /* 0x0000002f0e0872a5 */ /* 0x000fe4000f8e00ff */
[----:B------:R-:W-:Y:S02]  /*4490*/  UP2UR UR16, UPR, URZ, 0x2 ;  /* 0x00000002ff107883 */ /* 0x000fe40008000000 */
[----:B------:R-:W-:Y:S02]  /*44a0*/  UISETP.NE.AND UP1, UPT, UR46, 0x1, UPT ;  /* 0x000000012e00788c */ /* 0x000fe4000bf25270 */
[----:B------:R-:W-:Y:S02]  /*44b0*/  UIMAD.WIDE.U32 UR10, UR15, UR44, URZ ;  /* 0x0000002c0f0a72a5 */ /* 0x000fe4000f8e00ff */
[----:B------:R-:W-:Y:S02]  /*44c0*/  USEL UR4, UR38, UR60, !UP1 ;  /* 0x0000003c26047287 */ /* 0x000fe4000c800000 */
[----:B------:R-:W-:Y:S02]  /*44d0*/  UISETP.NE.AND UP0, UPT, UR30, 0x1, UPT ;  /* 0x000000011e00788c */ /* 0x000fe4000bf05270 */
[----:B------:R-:W-:Y:S02]  /*44e0*/  UIMAD.WIDE.U32 UR12, UR4, UR22, URZ ;  /* 0x00000016040c72a5 */ /* 0x000fe4000f8e00ff */
[----:B------:R-:W-:Y:S01]  /*44f0*/  USEL UR7, UR48, UR61, !UP0 ;  /* 0x0000003d30077287 */ /* 0x000fe2000c000000 */
[----:B------:R-:W-:Y:S02]  /*4500*/  UMOV UR5, UR9 ;  /* 0x0000000900057c82 */ /* 0x000fe40008000000 */
[----:B------:R-:W-:Y:S02]  /*4510*/  USHF.R.U32.HI UR6, URZ, UR63, UR5 ;  /* 0x0000003fff067299 */ /* 0x000fe40008011605 */
[----:B------:R-:W-:Y:S02]  /*4520*/  UIMAD.WIDE.U32 UR18, UR7, UR22, URZ ;  /* 0x00000016071272a5 */ /* 0x000fe4000f8e00ff */
[----:B------:R-:W-:Y:S02]  /*4530*/  USEL UR6, UR14, UR6, !UP1 ;  /* 0x000000060e067287 */ /* 0x000fe4000c800000 */
[----:B------:R-:W-:Y:S01]  /*4540*/  UISETP.NE.AND UP1, UPT, UR16, URZ, UPT ;  /* 0x000000ff1000728c */ /* 0x000fe2000bf25270 */
[----:B------:R-:W-:Y:S01]  /*4550*/  UMOV UR5, UR11 ;  /* 0x0000000b00057c82 */ /* 0x000fe20008000000 */
[----:B------:R-:W-:Y:S02]  /*4560*/  UIMAD.WIDE.U32 UR10, UR6, UR22, URZ ;  /* 0x00000016060a72a5 */ /* 0x000fe4000f8e00ff */
[----:B------:R-:W-:Y:S03]  /*4570*/  USHF.R.U32.HI UR8, URZ, UR45, UR5 ;  /* 0x0000002dff087299 */ /* 0x000fe60008011605 */
[----:B------:R-:W-:Y:S02]  /*4580*/  UMOV UR5, UR13 ;  /* 0x0000000d00057c82 */ /* 0x000fe40008000000 */
[----:B------:R-:W-:Y:S03]  /*4590*/  @UP6 USHF.R.U32.HI UR4, URZ, UR23, UR5 ;  /* 0x00000017ff046299 */ /* 0x000fe60008011605 */
[----:B------:R-:W-:Y:S01]  /*45a0*/  UMOV UR5, UR19 ;  /* 0x0000001300057c82 */ /* 0x000fe20008000000 */
[----:B------:R-:W-:Y:S02]  /*45b0*/  UIMAD UR4, UR39, UR4, URZ ;  /* 0x00000004270472a4 */ /* 0x000fe4000f8e02ff */
[----:B------:R-:W-:Y:S02]  /*45c0*/  @UP6 USHF.R.U32.HI UR7, URZ, UR23, UR5 ;  /* 0x00000017ff076299 */ /* 0x000fe40008011605 */
[----:B------:R-:W-:Y:S02]  /*45d0*/  USEL UR5, UR15, UR8, !UP0 ;  /* 0x000000080f057287 */ /* 0x000fe4000c000000 */
[----:B------:R-:W-:Y:S02]  /*45e0*/  UIMAD UR8, UR39, UR7, URZ ;  /* 0x00000007270872a4 */ /* 0x000fe4000f8e02ff */
[----:B------:R-:W-:Y:S03]  /*45f0*/  UISETP.GE.AND UP0, UPT, UR6, UR4, UPT ;  /* 0x000000040600728c */ /* 0x000fe6000bf06270 */
[----:B------:R-:W-:Y:S01]  /*4600*/  UMOV UR4, UR11 ;  /* 0x0000000b00047c82 */ /* 0x000fe20008000000 */
[----:B------:R-:W-:Y:S02]  /*4610*/  UISETP.GE.OR UP0, UPT, UR5, UR8, UP0 ;  /* 0x000000080500728c */ /* 0x000fe40008706670 */
[----:B------:R-:W-:Y:S02]  /*4620*/  USHF.R.U32.HI UR4, URZ, UR23, UR4 ;  /* 0x00000017ff047299 */ /* 0x000fe40008011604 */
[----:B------:R-:W-:Y:S02]  /*4630*/  UIMAD.WIDE.U32 UR8, UR5, UR22, URZ ;  /* 0x00000016050872a5 */ /* 0x000fe4000f8e00ff */
[----:B------:R-:W-:Y:S04]  /*4640*/  USEL UR10, UR6, UR4, !UP6 ;  /* 0x00000004060a7287 */ /* 0x000fe8000f000000 */
[----:B------:R-:W-:Y:S01]  /*4650*/  UIADD3 UR11, UPT, UPT, -UR10, URZ, URZ ;  /* 0x000000ff0a0b7290 */ /* 0x000fe2000fffe1ff */
[----:B------:R-:W-:Y:S02]  /*4660*/  @!UP0 UMOV UR4, UR9 ;  /* 0x0000000900048c82 */ /* 0x000fe40008000000 */
[----:B------:R-:W-:Y:S02]  /*4670*/  @!UP0 USHF.R.U32.HI UR4, URZ, UR23, UR4 ;  /* 0x00000017ff048299 */ /* 0x000fe40008011604 */
[----:B------:R-:W-:Y:S02]  /*4680*/  UIMAD UR8, UR39, UR11, UR6 ;  /* 0x0000000b270872a4 */ /* 0x000fe4000f8e0206 */
[----:B------:R-:W-:Y:S04]  /*4690*/  @!UP0 USEL UR4, UR5, UR4, !UP6 ;  /* 0x0000000405048287 */ /* 0x000fe8000f000000 */
[----:B------:R-:W-:Y:S02]  /*46a0*/  @!UP0 UIMAD UR8, UR7, UR8, UR4 ;  /* 0x00000008070882a4 */ /* 0x000fe4000f8e0204 */
[----:B------:R-:W-:Y:S02]  /*46b0*/  @!UP0 UIADD3 UR9, UPT, UPT, UR10, -UR4, URZ ;  /* 0x800000040a098290 */ /* 0x000fe4000fffe0ff */
[----:B------:R-:W-:Y:S02]  /*46c0*/  UIADD3 UR4, UPT, UPT, -UR5, URZ, URZ ;  /* 0x000000ff05047290 */ /* 0x000fe4000fffe1ff */
[----:B------:R-:W-:Y:S02]  /*46d0*/  UIADD3 UR7, UPT, UPT, -UR6, URZ, URZ ;  /* 0x000000ff06077290 */ /* 0x000fe4000fffe1ff */
[----:B------:R-:W-:Y:S02]  /*46e0*/  @!UP0 UIMAD UR6, UR9, UR39, UR5 ;  /* 0x00000027090682a4 */ /* 0x000fe4000f8e0205 */
[----:B------:R-:W-:Y:S02]  /*46f0*/  UIMAD UR15, UR30, UR4, UR15 ;  /* 0x000000041e0f72a4 */ /* 0x000fe4000f8e020f */
[----:B------:R-:W-:Y:S01]  /*4700*/  UIMAD UR4, UR46, UR7, UR14 ;  /* 0x000000072e0472a4 */ /* 0x000fe2000f8e020e */
[----:B------:R-:W-:Y:S02]  /*4710*/  @!UP0 UMOV UR5, UR8 ;  /* 0x0000000800058c82 */ /* 0x000fe40008000000 */
[----:B------:R-:W-:Y:S02]  /*4720*/  UIMAD UR15, UR5, UR30, UR15 ;  /* 0x0000001e050f72a4 */ /* 0x000fe4000f8e020f */
[----:B------:R-:W-:Y:S11]  /*4730*/  UIMAD UR14, UR6, UR46, UR4 ;  /* 0x0000002e060e72a4 */ /* 0x000ff6000f8e0204 */
[----:B------:R-:W-:Y:S01]  /*4740*/  @!UPT UIADD3 URZ, UPT, UPT, URZ, URZ, URZ ;  /* 0x000000fffffff290 */ /* 0x000fe2000fffe0ff */
.L_x_73:
[----:B------:R-:W1:Y:S01]  /*4750*/  @!UP2 LDCU.128 UR8, c[0x0][0xb10] ;  /* 0x00016200ff08a7ac */ /* 0x000e620008000c00 */
[----:B------:R-:W-:Y:S02]  /*4760*/  ISETP.NE.U32.AND P1, PT, RZ, UR40, PT ;  /* 0x00000028ff007c0c */ /* 0x000fe4000bf25070 */
[----:B------:R-:W-:Y:S02]  /*4770*/  SHF.L.U32 R8, R10, 0x1f, RZ ;  /* 0x0000001f0a087819 */ /* 0x000fe400000006ff */
[----:B------:R-:W-:Y:S01]  /*4780*/  ISETP.NE.AND.EX P1, PT, RZ, UR41, PT, P1 ;  /* 0x00000029ff007c0c */ /* 0x000fe2000bf25310 */
[----:B------:R-:W2:Y:S01]  /*4790*/  @!UP2 LDCU UR5, c[0x0][0xb0c] ;  /* 0x00016180ff05a7ac */ /* 0x000ea20008000800 */
[----:B------:R-:W-:Y:S02]  /*47a0*/  USHF.L.U32 UR34, UR20, 0x7, URZ ;  /* 0x0000000714227899 */ /* 0x000fe400080006ff */
[----:B-1----:R-:W-:Y:S07]  /*47b0*/  UIMAD.WIDE.U32 UR6, UR15, UR8, URZ ;  /* 0x000000080f0672a5 */ /* 0x002fee000f8e00ff */
[----:B------:R-:W-:Y:S01]  /*47c0*/  @!UP2 UMOV UR4, UR7 ;  /* 0x000000070004ac82 */ /* 0x000fe20008000000 */
[----:B--2---:R-:W-:Y:S02]  /*47d0*/  @!UP2 UISETP.NE.AND UP0, UPT, UR5, 0x1, UPT ;  /* 0x000000010500a88c */ /* 0x004fe4000bf05270 */
[----:B------:R-:W-:Y:S02]  /*47e0*/  @!UP2 USHF.R.U32.HI UR4, URZ, UR9, UR4 ;  /* 0x00000009ff04a299 */ /* 0x000fe40008011604 */
[----:B------:R-:W-:Y:S02]  /*47f0*/  UIMAD.WIDE.U32 UR6, UR14, UR11, URZ ;  /* 0x0000000b0e0672a5 */ /* 0x000fe4000f8e00ff */
[----:B------:R-:W-:Y:S02]  /*4800*/  @!UP2 USEL UR8, UR15, UR4, !UP0 ;  /* 0x000000040f08a287 */ /* 0x000fe4000c000000 */
[----:B------:R-:W-:Y:S03]  /*4810*/  @!UP2 UISETP.NE.AND UP0, UPT, UR10, 0x1, UPT ;  /* 0x000000010a00a88c */ /* 0x000fe6000bf05270 */
[----:B------:R-:W-:Y:S02]  /*4820*/  @!UP2 UMOV UR6, UR7 ;  /* 0x000000070006ac82 */ /* 0x000fe40008000000 */
[----:B------:R-:W1:Y:S02]  /*4830*/  @!UP2 LDCU UR4, c[0x0][0xb20] ;  /* 0x00016400ff04a7ac */ /* 0x000e640008000800 */
[----:B-1----:R-:W-:Y:S04]  /*4840*/  @!UP2 USHF.R.U32.HI UR6, URZ, UR4, UR6 ;  /* 0x00000004ff06a299 */ /* 0x002fe80008011606 */
[----:B------:R-:W-:Y:S04]  /*4850*/  @!UP2 USEL UR6, UR14, UR6, !UP0 ;  /* 0x000000060e06a287 */ /* 0x000fe8000c000000 */
[----:B------:R-:W-:Y:S02]  /*4860*/  @!UP2 UIADD3 UR4, UPT, UPT, -UR8, UR6, URZ ;  /* 0x000000060804a290 */ /* 0x000fe4000fffe1ff */
[----:B------:R-:W-:Y:S02]  /*4870*/  @!UP2 UIADD3 UR6, UPT, UPT, UR8, -UR6, URZ ;  /* 0x800000060806a290 */ /* 0x000fe4000fffe0ff */
[----:B------:R-:W-:Y:S02]  /*4880*/  @!UP2 UIMAD UR15, UR4, UR5, UR15 ;  /* 0x00000005040fa2a4 */ /* 0x000fe4000f8e020f */
[----:B------:R-:W-:Y:S01]  /*4890*/  @!UP2 UIMAD UR14, UR6, UR10, UR14 ;  /* 0x0000000a060ea2a4 */ /* 0x000fe2000f8e020e */
[----:B------:R-:W-:Y:S11]  /*48a0*/  BRA.U UP3, `(.L_x_74) ;  /* 0x0000000103107547 */ /* 0x000ff6000b800000 */
[----:B------:R-:W-:Y:S04]  /*48b0*/  MOV R3, UR62 ;  /* 0x0000003e00037c02 */ /* 0x000fe80008000f00 */
[----:B------:R-:W-:Y:S04]  /*48c0*/  SHF.L.U32 R3, R3, 0x1f, RZ ;  /* 0x0000001f03037819 */ /* 0x000fe800000006ff */
[----:B------:R-:W1:Y:S02]  /*48d0*/  SYNCS.PHASECHK.TRANS64.TRYWAIT P2, [UR31+0xc8], R3 ;  /* 0x0000c803ff0075a7 */ /* 0x000e64000804111f */
[----:B-1----:R-:W-:Y:S05]  /*48e0*/  @!P2 BRA `(.L_x_75) ;  /* 0x0000004c0014a947 */ /* 0x002fea0003800000 */
.L_x_74:
[----:B------:R-:W-:Y:S05]  /*48f0*/  BRA.U !UP5, `(.L_x_76) ;  /* 0x000000010d387547 */ /* 0x000fea000b800000 */
[----:B------:R-:W-:Y:S01]  /*4900*/  UPLOP3.LUT UP1, UPT, UPT, UPT, UP4, 0x80, 0x8 ;  /* 0x000000000008789c */ /* 0x000fe20003f2f040 */
[----:B------:R-:W-:Y:S01]  /*4910*/  IMAD.MOV.U32 R61, RZ, RZ, 0x1 ;  /* 0x00000001ff3d7424 */ /* 0x000fe200078e00ff */
[----:B------:R-:W2:Y:S04]  /*4920*/  LDCU.64 UR8, c[0x0][0x358] ;  /* 0x00006b00ff0877ac */ /* 0x000ea80008000a00 */
[----:B------:R-:W-:Y:S05]  /*4930*/  PLOP3.LUT P2, PT, PT, PT, UP1, 0x80, 0x8 ;  /* 0x000000000008781c */ /* 0x000fea0003f4f018 */
[----:B------:R-:W3:Y:S01]  /*4940*/  @UP1 LDCU.64 UR4, c[0x0][0x888] ;  /* 0x00011100ff0417ac */ /* 0x000ee20008000a00 */
[----:B------:R-:W-:Y:S04]  /*4950*/  @UP1 UIMAD UR6, UR51, UR40, URZ ;  /* 0x00000028330612a4 */ /* 0x000fe8000f8e02ff */
[----:B---3--:R-:W-:Y:S06]  /*4960*/  @UP1 UIMAD.WIDE UR4, UR6, 0x4, UR4 ;  /* 0x00000004060418a5 */ /* 0x008fec000f8e0204 */
[----:B-1----:R-:W-:Y:S01]  /*4970*/  IMAD.U32 R2, RZ, RZ, UR4 ;  /* 0x00000004ff027e24 */ /* 0x002fe2000f8e00ff */
[----:B------:R-:W-:Y:S04]  /*4980*/  MOV R3, UR5 ;  /* 0x0000000500037c02 */ /* 0x000fe80008000f00 */
[----:B------:R-:W1:Y:S01]  /*4990*/  @!UP1 LDCU UR4, c[0x0][0x880] ;  /* 0x00011000ff0497ac */ /* 0x000e620008000800 */
[----:B--2--5:R2:W5:Y:S02]  /*49a0*/  @P2 LDG.E R27, desc[UR8][R2.64] ;  /* 0x00000008021b2981 */ /* 0x024564000c1e1900 */
[----:B--2---:R-:W-:Y:S05]  /*49b0*/  HFMA2 R2, -RZ, RZ, 0, 5.9604644775390625e-08 ;  /* 0x00000001ff027431 */ /* 0x004fea00000001ff */
[----:B------:R-:W-:Y:S01]  /*49c0*/  @!P2 PRMT R61, R2, 0x7610, R61 ;  /* 0x00007610023da816 */ /* 0x000fe2000000003d */
[----:B-1----:R-:W-:Y:S07]  /*49d0*/  @!P2 IMAD.U32 R27, RZ, RZ, UR4 ;  /* 0x00000004ff1bae24 */ /* 0x002fee000f8e00ff */
.L_x_76:
[----:B-----5:R-:W-:Y:S01]  /*49e0*/  @!P1 FSETP.EQ.AND P3, PT, R27, RZ, PT ;  /* 0x000000ff1b00920b */ /* 0x020fe20003f62000 */
[----:B------:R-:W-:Y:S01]  /*49f0*/  @!UPT UIADD3 URZ, UPT, UPT, URZ, URZ, URZ ;  /* 0x000000fffffff290 */ /* 0x000fe2000fffe0ff */
[----:B------:R-:W-:Y:S11]  /*4a00*/  @!P1 BRA `(.L_x_77) ;  /* 0x0000000000149947 */ /* 0x000ff60003800000 */
[----:B------:R-:W-:Y:S02]  /*4a10*/  LOP3.LUT P1, RZ, R61, 0xff, RZ, 0xc0, !PT ;  /* 0x000000ff3dff7812 */ /* 0x000fe4000782c0ff */
[----:B------:R-:W-:Y:S04]  /*4a20*/  PLOP3.LUT P3, PT, PT, PT, UP1, 0x80, 0x8 ;  /* 0x000000000008781c */ /* 0x000fe80003f6f018 */
[----:B------:R-:W-:Y:S07]  /*4a30*/  PLOP3.LUT P3, PT, P3, PT, PT, 0x8, 0x80 ;  /* 0x000000000080781c */ /* 0x000fee0001f6e170 */
[----:B------:R-:W-:Y:S11]  /*4a40*/  @P1 FSETP.EQ.AND P3, PT, R27, RZ, PT ;  /* 0x000000ff1b00120b */ /* 0x000ff60003f62000 */
[----:B------:R-:W-:Y:S02]  /*4a50*/  @!UPT UIADD3 URZ, UPT, UPT, URZ, URZ, URZ ;  /* 0x000000fffffff290 */ /* 0x000fe4000fffe0ff */
.L_x_77:
[----:B------:R-:W-:Y:S01]  /*4a60*/  USHF.L.U32 UR35, UR50, 0x6, URZ ;  /* 0x0000000632237899 */ /* 0x000fe200080006ff */
[----:B------:R-:W2:Y:S01]  /*4a70*/  SYNCS.PHASECHK.TRANS64.TRYWAIT P1, [UR31+0xa0], R8 ;  /* 0x0000a008ff0075a7 */ /* 0x000ea2000802111f */
[----:B------:R-:W-:Y:S02]  /*4a80*/  UISETP.NE.AND UP0, UPT, UR52, 0x1, UPT ;  /* 0x000000013400788c */ /* 0x000fe4000bf05270 */
[----:B------:R-:W-:Y:S01]  /*4a90*/  UIMAD.WIDE.U32 UR4, UR35, UR53, URZ ;  /* 0x00000035230472a5 */ /* 0x000fe2000f8e00ff */
[----:B------:R-:W-:Y:S04]  /*4aa0*/  ELECT P2, URZ, PT ;  /* 0x0000000000ff782f */ /* 0x000fe80003840000 */
[----:B------:R-:W-:Y:S02]  /*4ab0*/  PLOP3.LUT P2, PT, P3, P2, PT, 0xf2, 0x2f ;  /* 0x00000000002f781c */ /* 0x000fe40001f45e72 */
[----:B------:R-:W-:Y:S02]  /*4ac0*/  UMOV UR4, UR5 ;  /* 0x0000000500047c82 */ /* 0x000fe40008000000 */
[----:B------:R-:W-:Y:S04]  /*4ad0*/  USHF.R.U32.HI UR4, URZ, UR54, UR4 ;  /* 0x00000036ff047299 */ /* 0x000fe80008011604 */
[----:B------:R-:W-:Y:S02]  /*4ae0*/  USEL UR36, UR35, UR4, !UP0 ;  /* 0x0000000423247287 */ /* 0x000fe4000c000000 */
[----:B------:R-:W-:Y:S02]  /*4af0*/  UISETP.NE.AND UP0, UPT, UR55, 0x1, UPT ;  /* 0x000000013700788c */ /* 0x000fe4000bf05270 */
[----:B------:R-:W-:Y:S07]  /*4b00*/  UIMAD.WIDE.U32 UR4, UR36, UR42, URZ ;  /* 0x0000002a240472a5 */ /* 0x000fee000f8e00ff */
[----:B------:R-:W-:Y:S02]  /*4b10*/  UMOV UR4, UR5 ;  /* 0x0000000500047c82 */ /* 0x000fe40008000000 */
[----:B------:R-:W-:Y:S04]  /*4b20*/  USHF.R.U32.HI UR4, URZ, UR43, UR4 ;  /* 0x0000002bff047299 */ /* 0x000fe80008011604 */
[----:B------:R-:W-:Y:S02]  /*4b30*/  USEL UR37, UR36, UR4, !UP0 ;  /* 0x0000000424257287 */ /* 0x000fe4000c000000 */
[----:B------:R-:W-:Y:S02]  /*4b40*/  UIADD3 UR4, UPT, UPT, -UR36, URZ, URZ ;  /* 0x000000ff24047290 */ /* 0x000fe4000fffe1ff */
[----:B------:R-:W-:Y:S02]  /*4b50*/  UIADD3 UR5, UPT, UPT, -UR37, URZ, URZ ;  /* 0x000000ff25057290 */ /* 0x000fe4000fffe1ff */
[----:B------:R-:W-:Y:S02]  /*4b60*/  UIMAD UR35, UR52, UR4, UR35 ;  /* 0x00000004342372a4 */ /* 0x000fe4000f8e0223 */
[----:B------:R-:W-:Y:S01]  /*4b70*/  UIMAD UR36, UR55, UR5, UR36 ;  /* 0x00000005372472a4 */ /* 0x000fe2000f8e0224 */
[----:B--2---:R-:W-:Y:S11]  /*4b80*/  @!P1 BRA `(.L_x_78) ;  /* 0x0000004800849947 */ /* 0x004ff60003800000 */
.L_x_170:
[----:B------:R-:W-:Y:S01]  /*4b90*/  VOTEU.ALL UP0, P2 ;  /* 0x0000000000ff7886 */ /* 0x000fe20001000000 */
[----:B-1----:R-:W-:Y:S04]  /*4ba0*/  @!P2 IADD3 R3, P1, PT, R12, 0x580, RZ ;  /* 0x000005800c03a810 */ /* 0x002fe80007f3e0ff */
[----:B------:R-:W-:Y:S01]  /*4bb0*/  @!UP0 UPRMT UR4, URZ, 0x40, URZ ;  /* 0x00000040ff048896 */ /* 0x000fe200080000ff */
[----:B------:R-:W-:Y:S01]  /*4bc0*/  @!P2 IMAD.X R2, RZ, RZ, R13, P1 ;  /* 0x000000ffff02a224 */ /* 0x000fe200008e060d */
[----:B------:R-:W-:Y:S01]  /*4bd0*/  @!P2 R2UR UR5, R3 ;  /* 0x000000000305a2ca */ /* 0x000fe200000e0000 */
[----:B------:R-:W-:Y:S02]  /*4be0*/  @!UP0 UIADD3 UR32, UPT, UPT, UR31, 0x400, URZ ;  /* 0x000004001f208890 */ /* 0x000fe4000fffe0ff */
[----:B------:R-:W-:Y:S02]  /*4bf0*/  @!UP0 UPRMT UR6, UR4, 0x5410, URZ ;  /* 0x0000541004068896 */ /* 0x000fe400080000ff */
[----:B------:R-:W-:Y:S01]  /*4c00*/  @!P2 R2UR UR4, R2 ;  /* 0x000000000204a2ca */ /* 0x000fe200000e0000 */
[----:B------:R-:W-:Y:S07]  /*4c10*/  VOTEU.ALL UP0, P2 ;  /* 0x0000000000ff7886 */ /* 0x000fee0001000000 */
[----:B------:R-:W-:Y:S05]  /*4c20*/  IMAD.U32 R2, RZ, RZ, UR5 ;  /* 0x00000005ff027e24 */ /* 0x000fea000f8e00ff */
[----:B------:R-:W-:Y:S01]  /*4c30*/  IMAD.U32 R3, RZ, RZ, UR4 ;  /* 0x00000004ff037e24 */ /* 0x000fe2000f8e00ff */
[----:B------:R-:W-:Y:S01]  /*4c40*/  @!P2 R2UR UR4, R2 ;  /* 0x000000000204a2ca */ /* 0x000fe200000e0000 */
[----:B------:R-:W-:Y:S03]  /*4c50*/  @!P2 IMAD.MOV.U32 R2, RZ, RZ, 0x2000 ;  /* 0x00002000ff02a424 */ /* 0x000fe600078e00ff */
[----:B------:R-:W-:Y:S11]  /*4c60*/  @!P2 R2UR UR5, R3 ;  /* 0x000000000305a2ca */ /* 0x000ff600000e0000 */
[----:B------:R-:W-:Y:S02]  /*4c70*/  @!UPT UIADD3 URZ, UPT, UPT, URZ, URZ, URZ ;  /* 0x000000fffffff290 */ /* 0x000fe4000fffe0ff */
[----:B------:R1:W-:Y:S01]  /*4c80*/  @!UP0 UTMALDG.4D.IM2COL [UR32], [UR4], UR6 ;  /* 0x00000020040083b4 */ /* 0x0003e20008058006 */
[----:B------:R1:W-:Y:S01]  /*4c90*/  @!P2 SYNCS.ARRIVE.TRANS64.RED.A0TR RZ, [UR31+0x80], R2 ;  /* 0x00008002ffffa9a7 */ /* 0x0003e2000830041f */
[----:B------:R-:W-:Y:S01]  /*4ca0*/  SYNCS.ARRIVE.TRANS64.RED.A1T0 RZ, [UR59], RZ ;  /* 0x000000ffffff79a7 */ /* 0x000fe2000810043b */
[----:B------:R-:W2:Y:S02]  /*4cb0*/  SYNCS.PHASECHK.TRANS64.TRYWAIT P1, [UR31+0xa8], R8 ;  /* 0x0000a808ff0075a7 */ /* 0x000ea4000802111f */
[----:B-12---:R-:W-:Y:S05]  /*4cc0*/  @!P1 BRA `(.L_x_79) ;  /* 0x00000048004c9947 */ /* 0x006fea0003800000 */
.L_x_172:
[----:B------:R-:W-:Y:S01]  /*4cd0*/  VOTEU.ALL UP0, P2 ;  /* 0x0000000000ff7886 */ /* 0x000fe20001000000 */
[----:B------:R-:W-:Y:S01]  /*4ce0*/  @!P2 IADD3 R3, P1, PT, R12, 0x580, RZ ;  /* 0x000005800c03a810 */ /* 0x000fe20007f3e0ff */
[----:B------:R-:W-:Y:S01]  /*4cf0*/  UMOV UR27, UR35 ;  /* 0x00000023001b7c82 */ /* 0x000fe20008000000 */
[----:B------:R-:W-:Y:S01]  /*4d00*/  UMOV UR28, UR36 ;  /* 0x00000024001c7c82 */ /* 0x000fe20008000000 */
[----:B------:R-:W-:Y:S01]  /*4d10*/  UMOV UR29, UR37 ;  /* 0x00000025001d7c82 */ /* 0x000fe20008000000 */
[----:B------:R-:W-:Y:S01]  /*4d20*/  @!UP0 UPRMT UR4, URZ, 0x40, URZ ;  /* 0x00000040ff048896 */ /* 0x000fe200080000ff */
[----:B-1----:R-:W-:Y:S01]  /*4d30*/  @!P2 IMAD.X R2, RZ, RZ, R13, P1 ;  /* 0x000000ffff02a224 */ /* 0x002fe200008e060d */
[----:B------:R-:W-:Y:S01]  /*4d40*/  @!P2 R2UR UR5, R3 ;  /* 0x000000000305a2ca */ /* 0x000fe200000e0000 */
[----:B------:R-:W-:Y:S02]  /*4d50*/  @!UP0 UIADD3 UR26, UPT, UPT, UR34, 0x20, URZ ;  /* 0x00000020221a8890 */ /* 0x000fe4000fffe0ff */
[----:B------:R-:W-:Y:S02]  /*4d60*/  @!UP0 UPRMT UR6, UR4, 0x5410, URZ ;  /* 0x0000541004068896 */ /* 0x000fe400080000ff */
[----:B------:R-:W-:Y:S01]  /*4d70*/  @!P2 R2UR UR4, R2 ;  /* 0x000000000204a2ca */ /* 0x000fe200000e0000 */
[----:B------:R-:W-:Y:S01]  /*4d80*/  @!UP0 UIADD3 UR24, UPT, UPT, UR31, 0x2400, URZ ;  /* 0x000024001f188890 */ /* 0x000fe2000fffe0ff */
[----:B------:R-:W-:Y:S06]  /*4d90*/  VOTEU.ALL UP0, P2 ;  /* 0x0000000000ff7886 */ /* 0x000fec0001000000 */
        /* <DEDUP_REMOVED lines=11> */
.L_x_174:
        /* <DEDUP_REMOVED lines=22> */
[----:B--2---:R-:W-:Y:S01]  /*4fb0*/  @P0 SHF.R.U32.HI R2, RZ, 0x10, R5 ;  /* 0x00000010ff020819 */ /* 0x004fe20000011605 */
[----:B------:R-:W2:Y:S03]  /*4fc0*/  SYNCS.PHASECHK.TRANS64.TRYWAIT P1, [UR31+0xb8], R8 ;  /* 0x0000b808ff0075a7 */ /* 0x000ea6000802111f */
[----:B------:R-:W-:Y:S01]  /*4fd0*/  @P0 R2UR UR51, R2 ;  /* 0x00000000023302ca */ /* 0x000fe200000e0000 */
[----:B------:R-:W-:Y:S03]  /*4fe0*/  @!UPT UIADD3 URZ, UPT, UPT, URZ, URZ, URZ ;  /* 0x000000fffffff290 */ /* 0x000fe6000fffe0ff */
[----:B-12---:R-:W-:Y:S11]  /*4ff0*/  @!P1 BRA `(.L_x_81) ;  /* 0x0000004400b09947 */ /* 0x006ff60003800000 */
.L_x_176:
        /* <DEDUP_REMOVED lines=8> */
[----:B------:R-:W-:Y:S01]  /*5080*/  @!UP0 UIADD3 UR10, UPT, UPT, UR34, 0x60, URZ ;  /* 0x00000060220a8890 */ /* 0x000fe2000fffe0ff */
[----:B------:R-:W-:Y:S01]  /*5090*/  R2UR UR16, R69 ;  /* 0x00000000451072ca */ /* 0x000fe200000e0000 */
[----:B------:R-:W-:Y:S01]  /*50a0*/  @!UP0 UPRMT UR6, UR4, 0x5410, URZ ;  /* 0x0000541004068896 */ /* 0x000fe200080000ff */
[----:B------:R-:W-:Y:S01]  /*50b0*/  R2UR UR7, R70 ;  /* 0x00000000460772ca */ /* 0x000fe200000e0000 */
[----:B------:R-:W-:Y:S01]  /*50c0*/  @!UP0 UIADD3 UR8, UPT, UPT, UR31, 0x6400, URZ ;  /* 0x000064001f088890 */ /* 0x000fe2000fffe0ff */
[----:B------:R-:W-:Y:S01]  /*50d0*/  @!P2 R2UR UR4, R2 ;  /* 0x000000000204a2ca */ /* 0x000fe200000e0000 */
[----:B------:R-:W-:Y:S01]  /*50e0*/  @!UP0 UIADD3 UR9, UPT, UPT, UR31, 0x98, URZ ;  /* 0x000000981f098890 */ /* 0x000fe2000fffe0ff */
[----:B------:R-:W-:Y:S01]  /*50f0*/  LOP3.LUT P0, RZ, R6, 0x1, RZ, 0xc0, !PT ;  /* 0x0000000106ff7812 */ /* 0x000fe2000780c0ff */
[----:B------:R-:W-:Y:S01]  /*5100*/  VOTEU.ALL UP0, P2 ;  /* 0x0000000000ff7886 */ /* 0x000fe20001000000 */
[----:B------:R-:W-:Y:S01]  /*5110*/  UPLOP3.LUT UP3, UPT, UPT, UPT, UPT, 0x80, 0x8 ;  /* 0x000000000008789c */ /* 0x000fe20003f6f070 */
[----:B------:R-:W-:Y:S02]  /*5120*/  LOP3.LUT R10, R10, 0x1, RZ, 0x3c, !PT ;  /* 0x000000010a0a7812 */ /* 0x000fe400078e3cff */
[----:B------:R-:W-:Y:S01]  /*5130*/  IMAD.U32 R2, RZ, RZ, UR5 ;  /* 0x00000005ff027e24 */ /* 0x000fe2000f8e00ff */
[----:B------:R-:W-:Y:S01]  /*5140*/  LOP3.LUT R9, R9, 0x1, RZ, 0x3c, !PT ;  /* 0x0000000109097812 */ /* 0x000fe200078e3cff */
[----:B------:R-:W-:Y:S02]  /*5150*/  UIADD3 UR20, UPT, UPT, UR14, UR16, URZ ;  /* 0x000000100e147290 */ /* 0x000fe4000fffe0ff */
[----:B------:R-:W-:Y:S02]  /*5160*/  UIADD3 UR50, UPT, UPT, UR15, UR7, URZ ;  /* 0x000000070f327290 */ /* 0x000fe4000fffe0ff */
[----:B------:R-:W-:Y:S01]  /*5170*/  IMAD.U32 R3, RZ, RZ, UR4 ;  /* 0x00000004ff037e24 */ /* 0x000fe2000f8e00ff */
[----:B------:R-:W-:Y:S04]  /*5180*/  @!P2 R2UR UR4, R2 ;  /* 0x000000000204a2ca */ /* 0x000fe800000e0000 */
[----:B------:R-:W-:Y:S11]  /*5190*/  @!P2 R2UR UR5, R3 ;  /* 0x000000000305a2ca */ /* 0x000ff600000e0000 */
[----:B------:R-:W-:Y:S02]  /*51a0*/  @!UPT UIADD3 URZ, UPT, UPT, URZ, URZ, URZ ;  /* 0x000000fffffff290 */ /* 0x000fe4000fffe0ff */
[----:B------:R1:W-:Y:S01]  /*51b0*/  @!UP0 UTMALDG.4D.IM2COL [UR8], [UR4], UR6 ;  /* 0x00000008040083b4 */ /* 0x0003e20008058006 */
[----:B------:R1:W-:Y:S01]  /*51c0*/  @!P2 SYNCS.ARRIVE.TRANS64.RED.A0TR RZ, [UR31+0x98], R0 ;  /* 0x00009800ffffa9a7 */ /* 0x0003e2000830041f */
[----:B------:R-:W-:Y:S01]  /*51d0*/  SYNCS.ARRIVE.TRANS64.RED.A1T0 RZ, [UR56], RZ ;  /* 0x000000ffffff79a7 */ /* 0x000fe20008100438 */
[----:B------:R-:W-:Y:S05]  /*51e0*/  @P0 BRA `(.L_x_82) ;  /* 0xfffffff000440947 */ /* 0x000fea000383ffff */
[----:B------:R-:W-:-:S04]  /*51f0*/  SHF.L.U32 R2, R10, 0x1f, RZ ;  /* 0x0000001f0a027819 */ /* 0x000fc800000006ff */
[----:B------:R-:W2:Y:S02]  /*5200*/  SYNCS.PHASECHK.TRANS64.TRYWAIT P0, [UR31+0xa0], R2 ;  /* 0x0000a002ff0075a7 */ /* 0x000ea4000800111f */
[----:B--2---:R-:W-:Y:S05]  /*5210*/  @!P0 BRA `(.L_x_83) ;  /* 0x0000004400408947 */ /* 0x004fea0003800000 */
.L_x_178:
[----:B------:R-:W2:Y:S02]  /*5220*/  SYNCS.PHASECHK.TRANS64.TRYWAIT P0, [UR31+0xa8], R2 ;  /* 0x0000a802ff0075a7 */ /* 0x000ea4000800111f */
[----:B--2---:R-:W-:Y:S05]  /*5230*/  @!P0 BRA `(.L_x_84) ;  /* 0x0000004400508947 */ /* 0x004fea0003800000 */
.L_x_180:
[----:B------:R-:W2:Y:S02]  /*5240*/  SYNCS.PHASECHK.TRANS64.TRYWAIT P0, [UR31+0xb0], R2 ;  /* 0x0000b002ff0075a7 */ /* 0x000ea4000800111f */
[----:B--2---:R-:W-:Y:S05]  /*5250*/  @!P0 BRA `(.L_x_85) ;  /* 0x0000004400608947 */ /* 0x004fea0003800000 */
.L_x_182:
[----:B-1----:R-:W-:-:S07]  /*5260*/  MOV R0, UR31 ;  /* 0x0000001f00007c02 */ /* 0x002fce0008000f00 */
.L_x_86:
[----:B-1----:R-:W-:-:S04]  /*5270*/  SHF.L.U32 R2, R10, 0x1f, RZ ;  /* 0x0000001f0a027819 */ /* 0x002fc800000006ff */
[----:B------:R1:W2:Y:S03]  /*5280*/  SYNCS.PHASECHK.TRANS64.TRYWAIT P0, [R0+URZ+0xb8], R2 ;  /* 0x0000b802000075a7 */ /* 0x0002a600080011ff */
[----:B--2---:R-:W-:Y:S05]  /*5290*/  @!P0 NANOSLEEP.SYNCS 0x989680 ;  /* 0x009896800000895d */ /* 0x004fea0003900000 */
[----:B------:R-:W2:Y:S02]  /*52a0*/  @!P0 SYNCS.PHASECHK.TRANS64 P0, [R0+URZ+0xb8], R2 ;  /* 0x0000b802000085a7 */ /* 0x000ea400080010ff */
[----:B--2---:R-:W-:Y:S05]  /*52b0*/  @P0 EXIT ;  /* 0x000000000000094d */ /* 0x004fea0003800000 */
[----:B------:R-:W-:Y:S05]  /*52c0*/  BRA `(.L_x_86) ;  /* 0xfffffffc00e87947 */ /* 0x000fea000383ffff */
.L_x_71:
[----:B------:R-:W-:-:S06]  /*52d0*/  UISETP.GE.AND UP0, UPT, UR18, 0x4, UPT ;  /* 0x000000041200788c */ /* 0x000fcc000bf06270 */
[----:B------:R-:W-:-:S13]  /*52e0*/  PLOP3.LUT P0, PT, PT, PT, UP0, 0x80, 0x8 ;  /* 0x000000000008781c */ /* 0x000fda0003f0f008 */
[----:B-1----:R-:W-:Y:S05]  /*52f0*/  @!P0 EXIT ;  /* 0x000000000000894d */ /* 0x002fea0003800000 */
[----:B------:R-:W1:Y:S08]  /*5300*/  S2UR UR4, SR_CgaCtaId ;  /* 0x00000000000479c3 */ /* 0x000e700000008800 */
[----:B------:R-:W-:Y:S01]  /*5310*/  BAR.SYNC.DEFER_BLOCKING 0x6, 0xa0 ;  /* 0x0182800000007b1d */ /* 0x000fe20000010000 */
[C---:B------:R-:W-:Y:S01]  /*5320*/  IMAD.SHL.U32 R3, R60.reuse, 0x20, RZ ;  /* 0x000000203c037824 */ /* 0x040fe200078e00ff */
[C---:B------:R-:W-:Y:S01]  /*5330*/  R2P PR, R60.reuse, 0x6 ;  /* 0x000000063c007804 */ /* 0x040fe20000000000 */
[----:B------:R-:W-:-:S02]  /*5340*/  IMAD.SHL.U32 R0, R60, 0x10, RZ ;  /* 0x000000103c007824 */ /* 0x000fc400078e00ff */
[----:B------:R-:W-:Y:S02]  /*5350*/  HFMA2 R58, -RZ, RZ, 0, 5.9604644775390625e-08 ;  /* 0x00000001ff3a7431 */ /* 0x000fe400000001ff */
[C---:B------:R-:W-:Y:S01]  /*5360*/  IMAD.SHL.U32 R59, R60.reuse, 0x4, RZ ;  /* 0x000000043c3b7824 */ /* 0x040fe200078e00ff */
[----:B------:R-:W-:Y:S01]  /*5370*/  UMOV UR48, 0x400 ;  /* 0x0000040000307882 */ /* 0x000fe20000000000 */
[C---:B------:R-:W-:Y:S01]  /*5380*/  LOP3.LUT R4, R3.reuse, 0xe0, RZ, 0xc0, !PT ;  /* 0x000000e003047812 */ /* 0x040fe200078ec0ff */
[----:B------:R-:W2:Y:S01]  /*5390*/  LDC.64 R50, c[0x0][0x8b0] ;  /* 0x00022c00ff327b82 */ /* 0x000ea20000000a00 */
[----:B------:R-:W-:Y:S01]  /*53a0*/  LOP3.LUT R3, R3, 0x100, RZ, 0xc0, !PT ;  /* 0x0000010003037812 */ /* 0x000fe200078ec0ff */
[----:B------:R-:W-:Y:S01]  /*53b0*/  IMAD.U32 R23, R60, 0x10000, RZ ;  /* 0x000100003c177824 */ /* 0x000fe200078e00ff */
[----:B------:R-:W-:Y:S01]  /*53c0*/  LOP3.LUT R59, R4, 0x1c, R59, 0xf8, !PT ;  /* 0x0000001c043b7812 */ /* 0x000fe200078ef83b */
[----:B------:R-:W-:Y:S01]  /*53d0*/  IMAD.MOV.U32 R74, RZ, RZ, 0x10 ;  /* 0x00000010ff4a7424 */ /* 0x000fe200078e00ff */
[----:B------:R-:W-:Y:S01]  /*53e0*/  LOP3.LUT R0, R3, 0x600, R0, 0xf8, !PT ;  /* 0x0000060003007812 */ /* 0x000fe200078ef800 */
[----:B------:R-:W-:Y:S01]  /*53f0*/  IMAD.MOV.U32 R73, RZ, RZ, 0x20 ;  /* 0x00000020ff497424 */ /* 0x000fe200078e00ff */
[----:B------:R-:W-:Y:S01]  /*5400*/  SHF.R.U32.HI R4, RZ, 0x2, R60 ;  /* 0x00000002ff047819 */ /* 0x000fe2000001163c */
[----:B------:R-:W3:Y:S01]  /*5410*/  LDC.64 R48, c[0x0][0x8a8] ;  /* 0x00022a00ff307b82 */ /* 0x000ee20000000a00 */
[----:B------:R-:W-:Y:S01]  /*5420*/  LOP3.LUT R60, R60, 0x60, RZ, 0xc0, !PT ;  /* 0x000000603c3c7812 */ /* 0x000fe200078ec0ff */
[----:B------:R-:W-:Y:S01]  /*5430*/  IMAD.MOV.U32 R22, RZ, RZ, RZ ;  /* 0x000000ffff167224 */ /* 0x000fe200078e00ff */
[----:B------:R-:W-:-:S02]  /*5440*/  LOP3.LUT R59, R59, 0x4, R4, 0x78, !PT ;  /* 0x000000043b3b7812 */ /* 0x000fc400078e7804 */
[----:B------:R-:W-:Y:S02]  /*5450*/  CS2R R56, SRZ ;  /* 0x0000000000387805 */ /* 0x000fe4000001ff00 */
[----:B------:R-:W-:Y:S01]  /*5460*/  LOP3.LUT R23, R23, 0x600000, RZ, 0xc0, !PT ;  /* 0x0060000017177812 */ /* 0x000fe200078ec0ff */
[----:B------:R-:W4:Y:S01]  /*5470*/  LDCU UR60, c[0x0][0x370] ;  /* 0x00006e00ff3c77ac */ /* 0x000f220008000800 */
[----:B------:R-:W-:Y:S02]  /*5480*/  LOP3.LUT R59, R0, R59, RZ, 0xfc, !PT ;  /* 0x0000003b003b7212 */ /* 0x000fe400078efcff */
[----:B------:R-:W-:Y:S01]  /*5490*/  SEL R74, R74, 0xfffffff0, !P2 ;  /* 0xfffffff04a4a7807 */ /* 0x000fe20005000000 */
[----:B-1----:R-:W-:Y:S01]  /*54a0*/  ULEA UR48, UR4, UR48, 0x18 ;  /* 0x0000003004307291 */ /* 0x002fe2000f8ec0ff */
[----:B------:R-:W-:Y:S01]  /*54b0*/  SEL R73, R73, 0xffffffe0, !P1 ;  /* 0xffffffe049497807 */ /* 0x000fe20004800000 */
[----:B------:R-:W1:Y:S01]  /*54c0*/  LDCU.64 UR4, c[0x0][0xa90] ;  /* 0x00015200ff0477ac */ /* 0x000e620008000a00 */
[----:B------:R-:W2:Y:S06]  /*54d0*/  LDCU UR45, c[0x0][0xb0c] ;  /* 0x00016180ff2d77ac */ /* 0x000eac0008000800 */
[----:B------:R-:W4:Y:S01]  /*54e0*/  LDS R2, [UR48+0x120] ;  /* 0x00012030ff027984 */ /* 0x000f220008000800 */
[----:B------:R-:W2:Y:S01]  /*54f0*/  LDCU UR38, c[0x0][0xb30] ;  /* 0x00016600ff2677ac */ /* 0x000ea20008000800 */
[----:B------:R-:W2:Y:S01]  /*5500*/  LDCU.64 UR54, c[0x0][0x888] ;  /* 0x00011100ff3677ac */ /* 0x000ea20008000a00 */
[----:B------:R-:W2:Y:S01]  /*5510*/  LDCU.64 UR46, c[0x0][0xb28] ;  /* 0x00016500ff2e77ac */ /* 0x000ea20008000a00 */
[----:B-1----:R-:W-:-:S02]  /*5520*/  IMAD.U32 R64, RZ, RZ, UR4 ;  /* 0x00000004ff407e24 */ /* 0x002fc4000f8e00ff */
[----:B------:R-:W-:Y:S01]  /*5530*/  IMAD.U32 R63, RZ, RZ, UR5 ;  /* 0x00000005ff3f7e24 */ /* 0x000fe2000f8e00ff */
[----:B------:R-:W1:Y:S01]  /*5540*/  LDCU.128 UR4, c[0x0][0xa80] ;  /* 0x00015000ff0477ac */ /* 0x000e620008000c00 */
[----:B------:R-:W2:Y:S01]  /*5550*/  LDCU.64 UR62, c[0x0][0x890] ;  /* 0x00011200ff3e77ac */ /* 0x000ea20008000a00 */
[----:B------:R-:W2:Y:S01]  /*5560*/  LDCU.128 UR56, c[0x0][0xb10] ;  /* 0x00016200ff3877ac */ /* 0x000ea20008000c00 */
[----:B------:R-:W2:Y:S01]  /*5570*/  LDCU UR53, c[0x0][0x374] ;  /* 0x00006e80ff3577ac */ /* 0x000ea20008000800 */
[----:B------:R-:W-:Y:S01]  /*5580*/  UMOV UR52, URZ ;  /* 0x000000ff00347c82 */ /* 0x000fe20008000000 */
[----:B------:R-:W-:Y:S01]  /*5590*/  UMOV UR49, URZ ;  /* 0x000000ff00317c82 */ /* 0x000fe20008000000 */
[----:B-1----:R-:W-:Y:S01]  /*55a0*/  IMAD.U32 R68, RZ, RZ, UR4 ;  /* 0x00000004ff447e24 */ /* 0x002fe2000f8e00ff */
[----:B------:R-:W-:Y:S01]  /*55b0*/  UIADD3 UR4, UPT, UPT, UR48, 0x400, URZ ;  /* 0x0000040030047890 */ /* 0x000fe2000fffe0ff */
[----:B------:R-:W-:Y:S01]  /*55c0*/  MOV R67, UR5 ;  /* 0x0000000500437c02 */ /* 0x000fe20008000f00 */
[----:B------:R-:W-:-:S02]  /*55d0*/  IMAD.U32 R66, RZ, RZ, UR6 ;  /* 0x00000006ff427e24 */ /* 0x000fc4000f8e00ff */
[----:B------:R-:W-:Y:S02]  /*55e0*/  IMAD.U32 R65, RZ, RZ, UR7 ;  /* 0x00000007ff417e24 */ /* 0x000fe4000f8e00ff */
[----:B------:R-:W-:Y:S02]  /*55f0*/  IMAD.U32 R72, RZ, RZ, UR4 ;  /* 0x00000004ff487e24 */ /* 0x000fe4000f8e00ff */
[C---:B----4-:R-:W-:Y:S01]  /*5600*/  VIADD R3, R2.reuse, 0x80 ;  /* 0x0000008002037836 */ /* 0x050fe20000000000 */
[----:B------:R-:W-:-:S04]  /*5610*/  LOP3.LUT R2, R2, 0xffff, RZ, 0xc0, !PT ;  /* 0x0000ffff02027812 */ /* 0x000fc800078ec0ff */
[----:B------:R-:W-:-:S05]  /*5620*/  LOP3.LUT R3, R3, 0xffff, RZ, 0xc0, !PT ;  /* 0x0000ffff03037812 */ /* 0x000fca00078ec0ff */
[----:B--23--:R1:W-:Y:S02]  /*5630*/  STL.64 [R1], R2 ;  /* 0x0000000201007387 */ /* 0x00c3e40000100a00 */
.L_x_130:
[----:B-1----:R-:W-:Y:S04]  /*5640*/  SHF.L.U32 R2, R56, 0x1f, RZ ;  /* 0x0000001f38027819 */ /* 0x002fe800000006ff */
[----:B------:R-:W1:Y:S02]  /*5650*/  SYNCS.PHASECHK.TRANS64.TRYWAIT P0, [UR48+0xd0], R2 ;  /* 0x0000d002ff0075a7 */ /* 0x000e640008001130 */
[----:B-1----:R-:W-:Y:S05]  /*5660*/  @!P0 BRA `(.L_x_87) ;  /* 0x0000004000748947 */ /* 0x002fea0003800000 */
.L_x_184:
[----:B------:R-:W2:Y:S01]  /*5670*/  LDS.128 R52, [UR48+0x110] ;  /* 0x00011030ff347984 */ /* 0x000ea20008000c00 */
[----:B------:R-:W-:Y:S01]  /*5680*/  UIADD3 UR4, UPT, UPT, UR48, 0xd8, URZ ;  /* 0x000000d830047890 */ /* 0x000fe2000fffe0ff */
[----:B-1----:R-:W-:Y:S01]  /*5690*/  IMAD R2, R22, 0x4, R1 ;  /* 0x0000000416027824 */ /* 0x002fe200078e0201 */
[----:B------:R-:W-:Y:S01]  /*56a0*/  UISETP.GE.AND UP1, UPT, UR39, 0x1, UPT ;  /* 0x000000012700788c */ /* 0x000fe2000bf26270 */
[----:B------:R-:W-:Y:S01]  /*56b0*/  @!PT LDS RZ, [RZ] ;  /* 0x00000000fffff984 */ /* 0x000fe20000000800 */
[----:B------:R-:W-:Y:S01]  /*56c0*/  @!PT LDS RZ, [RZ] ;  /* 0x00000000fffff984 */ /* 0x000fe20000000800 */
[----:B------:R-:W-:Y:S01]  /*56d0*/  @!PT LDS RZ, [RZ] ;  /* 0x00000000fffff984 */ /* 0x000fe20000000800 */
[----:B------:R-:W-:Y:S01]  /*56e0*/  @!PT LDS RZ, [RZ] ;  /* 0x00000000fffff984 */ /* 0x000fe20000000800 */
[----:B------:R1:W-:Y:S06]  /*56f0*/  MEMBAR.ALL.CTA ;  /* 0x0000000000007992 */ /* 0x0003ec0000008000 */
[----:B-1----:R-:W1:Y:S01]  /*5700*/  FENCE.VIEW.ASYNC.S ;  /* 0x00000000000073c6 */ /* 0x002e620000000000 */
[----:B------:R-:W-:Y:S09]  /*5710*/  UPRMT UR4, URZ, 0x654, UR4 ;  /* 0x00000654ff047896 */ /* 0x000ff20008000004 */
[----:B-1----:R-:W-:Y:S01]  /*5720*/  SYNCS.ARRIVE.TRANS64.RED.A1T0 RZ, [UR4], RZ ;  /* 0x000000ffffff79a7 */ /* 0x002fe20008100404 */
[----:B------:R-:W5:Y:S01]  /*5730*/  LDL R2, [R2] ;  /* 0x0000000002027983 */ /* 0x000f620000100800 */
[----:B--2---:R-:W-:Y:S11]  /*5740*/  LOP3.LUT P0, RZ, R54, 0x1, RZ, 0xc0, !PT ;  /* 0x0000000136ff7812 */ /* 0x004ff6000780c0ff */
[----:B------:R-:W-:Y:S02]  /*5750*/  @!UPT UIADD3 URZ, UPT, UPT, URZ, URZ, URZ ;  /* 0x000000fffffff290 */ /* 0x000fe4000fffe0ff */
[----:B------:R-:W-:Y:S01]  /*5760*/  VOTEU.ANY UP0, P0 ;  /* 0x0000000000ff7886 */ /* 0x000fe20000000100 */
[----:B------:R-:W-:Y:S11]  /*5770*/  PLOP3.LUT P0, PT, PT, PT, UP0, 0x80, 0x8 ;  /* 0x000000000008781c */ /* 0x000ff60003f0f008 */
[----:B------:R-:W-:Y:S02]  /*5780*/  @!UPT UIADD3 URZ, UPT, UPT, URZ, URZ, URZ ;  /* 0x000000fffffff290 */ /* 0x000fe4000fffe0ff */
[----:B------:R-:W-:Y:S02]  /*5790*/  @P0 MOV R3, R52 ;  /* 0x0000003400030202 */ /* 0x000fe40000000f00 */
[----:B------:R-:W-:Y:S02]  /*57a0*/  @P0 LOP3.LUT R0, R53, 0xffff, RZ, 0xc0, !PT ;  /* 0x0000ffff35000812 */ /* 0x000fe400078ec0ff */
[----:B------:R-:W-:Y:S02]  /*57b0*/  @P0 R2UR UR5, R3 ;  /* 0x00000000030502ca */ /* 0x000fe400000e0000 */
[----:B------:R-:W-:Y:S11]  /*57c0*/  @P0 R2UR UR4, R0 ;  /* 0x00000000000402ca */ /* 0x000ff600000e0000 */
[----:B------:R-:W-:Y:S02]  /*57d0*/  @UP0 UMOV UR37, UR5 ;  /* 0x0000000500250c82 */ /* 0x000fe40008000000 */
[----:B------:R-:W-:Y:S01]  /*57e0*/  @UP0 UMOV UR36, UR4 ;  /* 0x0000000400240c82 */ /* 0x000fe20008000000 */
[----:B------:R-:W-:Y:S05]  /*57f0*/  BRA.U !UP1, `(.L_x_88) ;  /* 0x0000000109cc7547 */ /* 0x000fea000b800000 */
[----:B------:R-:W1:Y:S01]  /*5800*/  LDCU UR9, c[0x0][0xb20] ;  /* 0x00016400ff0977ac */ /* 0x000e620008000800 */
[----:B------:R-:W-:Y:S02]  /*5810*/  UIMAD.WIDE.U32 UR4, UR53, UR59, URZ ;  /* 0x0000003b350472a5 */ /* 0x000fe4000f8e00ff */
[----:B------:R-:W-:Y:S02]  /*5820*/  UIMAD.WIDE.U32 UR6, UR60, UR56, URZ ;  /* 0x000000383c0672a5 */ /* 0x000fe4000f8e00ff */
[----:B------:R-:W-:Y:S02]  /*5830*/  UIMAD.WIDE.U32 UR10, UR36, UR59, URZ ;  /* 0x0000003b240a72a5 */ /* 0x000fe4000f8e00ff */
[----:B------:R-:W-:Y:S02]  /*5840*/  UISETP.NE.AND UP0, UPT, UR58, 0x1, UPT ;  /* 0x000000013a00788c */ /* 0x000fe4000bf05270 */
[----:B------:R-:W-:Y:S02]  /*5850*/  UISETP.NE.AND UP1, UPT, UR45, 0x1, UPT ;  /* 0x000000012d00788c */ /* 0x000fe4000bf25270 */
[----:B------:R-:W-:Y:S02]  /*5860*/  UISETP.NE.AND UP2, UPT, UR39, 0x1, UPT ;  /* 0x000000012700788c */ /* 0x000fe4000bf45270 */
[----:B------:R-:W-:Y:S01]  /*5870*/  UIMAD.WIDE.U32 UR12, UR37, UR56, URZ ;  /* 0x00000038250c72a5 */ /* 0x000fe2000f8e00ff */
[----:B------:R-:W-:Y:S01]  /*5880*/  UMOV UR4, UR5 ;  /* 0x0000000500047c82 */ /* 0x000fe20008000000 */
[----:B------:R-:W-:Y:S01]  /*5890*/  UMOV UR6, UR11 ;  /* 0x0000000b00067c82 */ /* 0x000fe20008000000 */
[----:B-1----:R-:W-:Y:S03]  /*58a0*/  USHF.R.U32.HI UR8, URZ, UR9, UR4 ;  /* 0x00000009ff087299 */ /* 0x002fe60008011604 */
[----:B------:R-:W-:Y:S02]  /*58b0*/  UMOV UR4, UR7 ;  /* 0x0000000700047c82 */ /* 0x000fe40008000000 */
[----:B------:R-:W-:Y:S02]  /*58c0*/  USHF.R.U32.HI UR5, URZ, UR57, UR4 ;  /* 0x00000039ff057299 */ /* 0x000fe40008011604 */
[----:B------:R-:W-:Y:S02]  /*58d0*/  USEL UR4, UR53, UR8, !UP0 ;  /* 0x0000000835047287 */ /* 0x000fe4000c000000 */
[----:B------:R-:W-:Y:S02]  /*58e0*/  USHF.R.U32.HI UR8, URZ, UR9, UR6 ;  /* 0x00000009ff087299 */ /* 0x000fe40008011606 */
[----:B------:R-:W-:Y:S02]  /*58f0*/  UIMAD.WIDE.U32 UR6, UR4, UR46, URZ ;  /* 0x0000002e040672a5 */ /* 0x000fe4000f8e00ff */
[----:B------:R-:W-:Y:S02]  /*5900*/  USEL UR9, UR60, UR5, !UP1 ;  /* 0x000000053c097287 */ /* 0x000fe4000c800000 */
[----:B------:R-:W-:Y:S02]  /*5910*/  USEL UR8, UR36, UR8, !UP0 ;  /* 0x0000000824087287 */ /* 0x000fe4000c000000 */
[----:B------:R-:W-:Y:S01]  /*5920*/  UIMAD.WIDE.U32 UR10, UR9, UR46, URZ ;  /* 0x0000002e090a72a5 */ /* 0x000fe2000f8e00ff */
[----:B------:R-:W-:Y:S01]  /*5930*/  UMOV UR6, UR7 ;  /* 0x0000000700067c82 */ /* 0x000fe20008000000 */
[----:B------:R-:W-:Y:S01]  /*5940*/  UMOV UR5, UR13 ;  /* 0x0000000d00057c82 */ /* 0x000fe20008000000 */
[----:B------:R-:W-:Y:S02]  /*5950*/  @UP2 USHF.R.U32.HI UR4, URZ, UR47, UR6 ;  /* 0x0000002fff042299 */ /* 0x000fe40008011606 */
[----:B------:R-:W-:Y:S02]  /*5960*/  USHF.R.U32.HI UR5, URZ, UR57, UR5 ;  /* 0x00000039ff057299 */ /* 0x000fe40008011605 */
[----:B------:R-:W-:Y:S02]  /*5970*/  UIMAD UR4, UR39, UR4, URZ ;  /* 0x00000004270472a4 */ /* 0x000fe4000f8e02ff */
[----:B------:R-:W-:Y:S02]  /*5980*/  USEL UR5, UR37, UR5, !UP1 ;  /* 0x0000000525057287 */ /* 0x000fe4000c800000 */
[----:B------:R-:W-:Y:S01]  /*5990*/  UISETP.GE.AND UP0, UPT, UR8, UR4, UPT ;  /* 0x000000040800728c */ /* 0x000fe2000bf06270 */
[----:B------:R-:W-:Y:S01]  /*59a0*/  UMOV UR6, UR11 ;  /* 0x0000000b00067c82 */ /* 0x000fe20008000000 */
[----:B------:R-:W-:Y:S02]  /*59b0*/  UIMAD.WIDE.U32 UR10, UR8, UR46, URZ ;  /* 0x0000002e080a72a5 */ /* 0x000fe4000f8e00ff */
[----:B------:R-:W-:Y:S04]  /*59c0*/  @UP2 USHF.R.U32.HI UR9, URZ, UR47, UR6 ;  /* 0x0000002fff092299 */ /* 0x000fe80008011606 */
[----:B------:R-:W-:Y:S01]  /*59d0*/  UIMAD UR6, UR39, UR9, URZ ;  /* 0x00000009270672a4 */ /* 0x000fe2000f8e02ff */
[----:B------:R-:W-:Y:S03]  /*59e0*/  UMOV UR4, UR11 ;  /* 0x0000000b00047c82 */ /* 0x000fe60008000000 */
[----:B------:R-:W-:Y:S02]  /*59f0*/  UISETP.GE.OR UP0, UPT, UR5, UR6, UP0 ;  /* 0x000000060500728c */ /* 0x000fe40008706670 */
[----:B------:R-:W-:Y:S02]  /*5a00*/  USHF.R.U32.HI UR4, URZ, UR47, UR4 ;  /* 0x0000002fff047299 */ /* 0x000fe40008011604 */
[----:B------:R-:W-:Y:S02]  /*5a10*/  UIMAD.WIDE.U32 UR6, UR5, UR46, URZ ;  /* 0x0000002e050672a5 */ /* 0x000fe4000f8e00ff */
[----:B------:R-:W-:Y:S02]  /*5a20*/  USEL UR11, UR8, UR4, !UP2 ;  /* 0x00000004080b7287 */ /* 0x000fe4000d000000 */
[----:B------:R-:W-:Y:S02]  /*5a30*/  UIADD3 UR6, UPT, UPT, -UR5, URZ, URZ ;  /* 0x000000ff05067290 */ /* 0x000fe4000fffe1ff */
[----:B------:R-:W-:Y:S02]  /*5a40*/  UIADD3 UR10, UPT, UPT, -UR11, URZ, URZ ;  /* 0x000000ff0b0a7290 */ /* 0x000fe4000fffe1ff */
[----:B------:R-:W-:Y:S02]  /*5a50*/  UIMAD UR6, UR45, UR6, UR37 ;  /* 0x000000062d0672a4 */ /* 0x000fe4000f8e0225 */
[----:B------:R-:W-:Y:S01]  /*5a60*/  UIMAD UR10, UR39, UR10, UR8 ;  /* 0x0000000a270a72a4 */ /* 0x000fe2000f8e0208 */
[----:B------:R-:W-:Y:S01]  /*5a70*/  @!UP0 UMOV UR4, UR7 ;  /* 0x0000000700048c82 */ /* 0x000fe20008000000 */
[----:B------:R-:W-:Y:S02]  /*5a80*/  UIADD3 UR7, UPT, UPT, -UR8, URZ, URZ ;  /* 0x000000ff08077290 */ /* 0x000fe4000fffe1ff */
[----:B------:R-:W-:Y:S04]  /*5a90*/  @!UP0 USHF.R.U32.HI UR4, URZ, UR47, UR4 ;  /* 0x0000002fff048299 */ /* 0x000fe80008011604 */
[----:B------:R-:W-:Y:S04]  /*5aa0*/  @!UP0 USEL UR4, UR5, UR4, !UP2 ;  /* 0x0000000405048287 */ /* 0x000fe8000d000000 */
[----:B------:R-:W-:Y:S02]  /*5ab0*/  @!UP0 UIMAD UR9, UR9, UR10, UR4 ;  /* 0x0000000a090982a4 */ /* 0x000fe4000f8e0204 */
[----:B------:R-:W-:Y:S02]  /*5ac0*/  @!UP0 UIADD3 UR10, UPT, UPT, UR11, -UR4, URZ ;  /* 0x800000040b0a8290 */ /* 0x000fe4000fffe0ff */
[----:B------:R-:W-:Y:S02]  /*5ad0*/  UIMAD UR4, UR58, UR7, UR36 ;  /* 0x000000073a0472a4 */ /* 0x000fe4000f8e0224 */
[----:B------:R-:W-:Y:S03]  /*5ae0*/  @!UP0 UIMAD UR8, UR10, UR39, UR5 ;  /* 0x000000270a0882a4 */ /* 0x000fe6000f8e0205 */
[----:B------:R-:W-:Y:S02]  /*5af0*/  @!UP0 UMOV UR5, UR9 ;  /* 0x0000000900058c82 */ /* 0x000fe40008000000 */
[----:B------:R-:W-:Y:S02]  /*5b00*/  UIMAD UR37, UR5, UR45, UR6 ;  /* 0x0000002d052572a4 */ /* 0x000fe4000f8e0206 */
[----:B------:R-:W-:Y:S11]  /*5b10*/  UIMAD UR36, UR8, UR58, UR4 ;  /* 0x0000003a082472a4 */ /* 0x000ff6000f8e0204 */
[----:B------:R-:W-:Y:S01]  /*5b20*/  @!UPT UIADD3 URZ, UPT, UPT, URZ, URZ, URZ ;  /* 0x000000fffffff290 */ /* 0x000fe2000fffe0ff */
.L_x_88:
[----:B------:R-:W-:Y:S01]  /*5b30*/  UISETP.NE.AND UP0, UPT, UR38, 0x1, UPT ;  /* 0x000000012600788c */ /* 0x000fe2000bf05270 */
[----:B------:R-:W-:Y:S01]  /*5b40*/  @P0 SHF.R.U32.HI R0, RZ, 0x10, R53 ;  /* 0x00000010ff000819 */ /* 0x000fe20000011635 */
[----:B------:R-:W-:Y:S01]  /*5b50*/  USHF.L.U32 UR41, UR20, 0x7, URZ ;  /* 0x0000000714297899 */ /* 0x000fe200080006ff */
[----:B------:R-:W-:Y:S02]  /*5b60*/  BSSY.RECONVERGENT B6, `(.L_x_89) ;  /* 0x0000034000067945 */ /* 0x000fe40003800200 */
[----:B------:R-:W-:Y:S02]  /*5b70*/  @P0 R2UR UR61, R0 ;  /* 0x00000000003d02ca */ /* 0x000fe400000e0000 */
[----:B------:R-:W-:Y:S04]  /*5b80*/  LOP3.LUT P0, RZ, R72, 0x3f0, RZ, 0xc0, !PT ;  /* 0x000003f048ff7812 */ /* 0x000fe8000780c0ff */
[----:B------:R-:W1:Y:S01]  /*5b90*/  @!UP0 LDCU.128 UR12, c[0x0][0xb10] ;  /* 0x00016200ff0c87ac */ /* 0x000e620008000c00 */
[----:B------:R-:W2:Y:S01]  /*5ba0*/  @!UP0 LDCU UR5, c[0x0][0xb0c] ;  /* 0x00016180ff0587ac */ /* 0x000ea20008000800 */
[----:B------:R-:W3:Y:S01]  /*5bb0*/  @!UP0 LDCU UR10, c[0x0][0xb20] ;  /* 0x00016400ff0a87ac */ /* 0x000ee20008000800 */
[----:B-1----:R-:W-:Y:S02]  /*5bc0*/  UIMAD.WIDE.U32 UR8, UR37, UR12, URZ ;  /* 0x0000000c250872a5 */ /* 0x002fe4000f8e00ff */
[----:B------:R-:W-:Y:S02]  /*5bd0*/  UIMAD.WIDE.U32 UR6, UR36, UR15, URZ ;  /* 0x0000000f240672a5 */ /* 0x000fe4000f8e00ff */
[----:B------:R-:W-:Y:S03]  /*5be0*/  @!UP0 UISETP.NE.AND UP1, UPT, UR14, 0x1, UPT ;  /* 0x000000010e00888c */ /* 0x000fe6000bf25270 */
[----:B------:R-:W-:Y:S01]  /*5bf0*/  @!UP0 UMOV UR4, UR9 ;  /* 0x0000000900048c82 */ /* 0x000fe20008000000 */
[----:B--2---:R-:W-:Y:S02]  /*5c00*/  @!UP0 UISETP.NE.AND UP2, UPT, UR5, 0x1, UPT ;  /* 0x000000010500888c */ /* 0x004fe4000bf45270 */
[----:B------:R-:W-:Y:S01]  /*5c10*/  @!UP0 USHF.R.U32.HI UR4, URZ, UR13, UR4 ;  /* 0x0000000dff048299 */ /* 0x000fe20008011604 */
[----:B------:R-:W-:Y:S02]  /*5c20*/  @!UP0 UMOV UR6, UR7 ;  /* 0x0000000700068c82 */ /* 0x000fe40008000000 */
[----:B---3--:R-:W-:Y:S02]  /*5c30*/  @!UP0 USHF.R.U32.HI UR6, URZ, UR10, UR6 ;  /* 0x0000000aff068299 */ /* 0x008fe40008011606 */
[----:B------:R-:W-:Y:S02]  /*5c40*/  @!UP0 USEL UR7, UR37, UR4, !UP2 ;  /* 0x0000000425078287 */ /* 0x000fe4000d000000 */
[----:B------:R-:W-:Y:S04]  /*5c50*/  @!UP0 USEL UR6, UR36, UR6, !UP1 ;  /* 0x0000000624068287 */ /* 0x000fe8000c800000 */
[----:B------:R-:W-:Y:S02]  /*5c60*/  @!UP0 UIADD3 UR4, UPT, UPT, -UR7, UR6, URZ ;  /* 0x0000000607048290 */ /* 0x000fe4000fffe1ff */
[----:B------:R-:W-:Y:S02]  /*5c70*/  @!UP0 UIADD3 UR6, UPT, UPT, UR7, -UR6, URZ ;  /* 0x8000000607068290 */ /* 0x000fe4000fffe0ff */
[----:B------:R-:W-:Y:S02]  /*5c80*/  @!UP0 UIMAD UR37, UR4, UR5, UR37 ;  /* 0x00000005042582a4 */ /* 0x000fe4000f8e0225 */
[----:B------:R-:W-:Y:S01]  /*5c90*/  @!UP0 UIMAD UR36, UR6, UR14, UR36 ;  /* 0x0000000e062482a4 */ /* 0x000fe2000f8e0224 */
[----:B------:R-:W-:Y:S11]  /*5ca0*/  @!P0 BRA `(.L_x_90) ;  /* 0x00000000007c8947 */ /* 0x000ff60003800000 */
[----:B------:R-:W1:Y:S01]  /*5cb0*/  LDCU.64 UR8, c[0x4][0x80] ;  /* 0x01001000ff0877ac */ /* 0x000e620008000a00 */
[----:B------:R-:W-:Y:S01]  /*5cc0*/  MOV R16, 0x0 ;  /* 0x0000000000107802 */ /* 0x000fe20000000f00 */
[----:B------:R-:W-:Y:S02]  /*5cd0*/  HFMA2 R12, -RZ, RZ, 0, 5.9604644775390625e-08 ;  /* 0x00000001ff0c7431 */ /* 0x000fe400000001ff */
[----:B------:R-:W-:Y:S01]  /*5ce0*/  IMAD.MOV.U32 R8, RZ, RZ, 0x70 ;  /* 0x00000070ff087424 */ /* 0x000fe200078e00ff */
[----:B------:R2:W3:Y:S01]  /*5cf0*/  LDC.64 R14, c[0x4][R16] ;  /* 0x01000000100e7b82 */ /* 0x0004e20000000a00 */
[----:B------:R-:W4:Y:S01]  /*5d00*/  LDCU.64 UR6, c[0x4][0x88] ;  /* 0x01001100ff0677ac */ /* 0x000f220008000a00 */
[----:B------:R-:W-:Y:S01]  /*5d10*/  IMAD.MOV.U32 R13, RZ, RZ, RZ ;  /* 0x000000ffff0d7224 */ /* 0x000fe200078e00ff */
[----:B------:R-:W2:Y:S01]  /*5d20*/  LDCU.64 UR4, c[0x4][0x8] ;  /* 0x01000100ff0477ac */ /* 0x000ea20008000a00 */
[----:B-1----:R-:W-:Y:S01]  /*5d30*/  MOV R5, UR9 ;  /* 0x0000000900057c02 */ /* 0x002fe20008000f00 */
[----:B------:R-:W-:Y:S01]  /*5d40*/  IMAD.U32 R4, RZ, RZ, UR8 ;  /* 0x00000008ff047e24 */ /* 0x000fe2000f8e00ff */
[----:B----4-:R-:W-:Y:S01]  /*5d50*/  MOV R7, UR7 ;  /* 0x0000000700077c02 */ /* 0x010fe20008000f00 */
[----:B------:R-:W-:Y:S01]  /*5d60*/  IMAD.U32 R6, RZ, RZ, UR6 ;  /* 0x00000006ff067e24 */ /* 0x000fe2000f8e00ff */
[----:B--2---:R-:W-:Y:S01]  /*5d70*/  MOV R11, UR5 ;  /* 0x00000005000b7c02 */ /* 0x004fe20008000f00 */
[----:B------:R-:W-:Y:S02]  /*5d80*/  IMAD.U32 R10, RZ, RZ, UR4 ;  /* 0x00000004ff0a7e24 */ /* 0x000fe4000f8e00ff */
[----:B------:R-:W-:Y:S07]  /*5d90*/  LEPC R20, `(.L_x_91) ;  /* 0x000000001014794e */ /* 0x000fee0000000000 */
[----:B---3-5:R-:W-:Y:S05]  /*5da0*/  CALL.ABS.NOINC R14 ;  /* 0x000000000e007343 */ /* 0x028fea0003c00000 */
.L_x_91:
[----:B------:R-:W1:Y:S01]  /*5db0*/  LDCU.64 UR8, c[0x4][0x80] ;  /* 0x01001000ff0877ac */ /* 0x000e620008000a00 */
[----:B------:R-:W2:Y:S01]  /*5dc0*/  LDC.64 R16, c[0x4][R16] ;  /* 0x0100000010107b82 */ /* 0x000ea20000000a00 */
[----:B------:R-:W-:Y:S02]  /*5dd0*/  HFMA2 R12, -RZ, RZ, 0, 5.9604644775390625e-08 ;  /* 0x00000001ff0c7431 */ /* 0x000fe400000001ff */
[----:B------:R-:W-:Y:S02]  /*5de0*/  IMAD.MOV.U32 R8, RZ, RZ, 0x70 ;  /* 0x00000070ff087424 */ /* 0x000fe400078e00ff */
[----:B------:R-:W-:Y:S01]  /*5df0*/  IMAD.MOV.U32 R13, RZ, RZ, RZ ;  /* 0x000000ffff0d7224 */ /* 0x000fe200078e00ff */
[----:B------:R-:W3:Y:S01]  /*5e00*/  LDCU.64 UR6, c[0x4][0x88] ;  /* 0x01001100ff0677ac */ /* 0x000ee20008000a00 */
[----:B------:R-:W4:Y:S01]  /*5e10*/  LDCU.64 UR4, c[0x4][0x8] ;  /* 0x01000100ff0477ac */ /* 0x000f220008000a00 */
[----:B-1----:R-:W-:Y:S02]  /*5e20*/  MOV R4, UR8 ;  /* 0x0000000800047c02 */ /* 0x002fe40008000f00 */
[----:B------:R-:W-:Y:S02]  /*5e30*/  MOV R5, UR9 ;  /* 0x0000000900057c02 */ /* 0x000fe40008000f00 */
[----:B---3--:R-:W-:Y:S01]  /*5e40*/  MOV R7, UR7 ;  /* 0x0000000700077c02 */ /* 0x008fe20008000f00 */
[----:B------:R-:W-:Y:S01]  /*5e50*/  IMAD.U32 R6, RZ, RZ, UR6 ;  /* 0x00000006ff067e24 */ /* 0x000fe2000f8e00ff */
[----:B----4-:R-:W-:Y:S01]  /*5e60*/  MOV R11, UR5 ;  /* 0x00000005000b7c02 */ /* 0x010fe20008000f00 */
[----:B------:R-:W-:Y:S02]  /*5e70*/  IMAD.U32 R10, RZ, RZ, UR4 ;  /* 0x00000004ff0a7e24 */ /* 0x000fe4000f8e00ff */
[----:B------:R-:W-:Y:S07]  /*5e80*/  LEPC R20, `(.L_x_90) ;  /* 0x000000001014794e */ /* 0x000fee0000000000 */
[----:B--2---:R-:W-:Y:S05]  /*5e90*/  CALL.ABS.NOINC R16 ;  /* 0x0000000010007343 */ /* 0x004fea0003c00000 */
.L_x_90:
[----:B------:R-:W-:Y:S05]  /*5ea0*/  BSYNC.RECONVERGENT B6 ;  /* 0x0000000000067941 */ /* 0x000fea0003800200 */
.L_x_89:
[----:B------:R-:W-:Y:S01]  /*5eb0*/  R2UR UR4, R71 ;  /* 0x00000000470472ca */ /* 0x000fe200000e0000 */
[----:B------:R-:W-:Y:S01]  /*5ec0*/  UISETP.NE.U32.AND UP0, UPT, UR62, URZ, UPT ;  /* 0x000000ff3e00728c */ /* 0x000fe2000bf05070 */
[----:B------:R-:W-:Y:S02]  /*5ed0*/  ISETP.NE.U32.AND P3, PT, R50, RZ, PT ;  /* 0x000000ff3200720c */ /* 0x000fe40003f65070 */
[----:B------:R-:W-:Y:S01]  /*5ee0*/  ISETP.NE.U32.AND P1, PT, RZ, UR54, PT ;  /* 0x00000036ff007c0c */ /* 0x000fe2000bf25070 */
[----:B------:R-:W-:Y:S01]  /*5ef0*/  UISETP.NE.AND.EX UP1, UPT, UR63, URZ, UPT, UP0 ;  /* 0x000000ff3f00728c */ /* 0x000fe2000bf25300 */
[----:B------:R-:W-:Y:S01]  /*5f00*/  ISETP.NE.AND.EX P3, PT, R51, RZ, PT, P3 ;  /* 0x000000ff3300720c */ /* 0x000fe20003f65330 */
[----:B------:R-:W-:Y:S01]  /*5f10*/  UPLOP3.LUT UP0, UPT, UPT, UPT, UPT, 0x40, 0x4 ;  /* 0x000000000004789c */ /* 0x000fe20003f0e870 */
[----:B------:R-:W-:Y:S05]  /*5f20*/  ISETP.NE.AND.EX P1, PT, RZ, UR55, PT, P1 ;  /* 0x00000037ff007c0c */ /* 0x000fea000bf25310 */
[----:B------:R-:W-:Y:S06]  /*5f30*/  UISETP.NE.AND UP2, UPT, UR4, URZ, UPT ;  /* 0x000000ff0400728c */ /* 0x000fec000bf45270 */
[----:B------:R-:W-:Y:S04]  /*5f40*/  PLOP3.LUT P4, PT, PT, PT, UP2, 0x80, 0x8 ;  /* 0x000000000008781c */ /* 0x000fe80003f8f028 */
[----:B------:R-:W-:Y:S01]  /*5f50*/  P2R R80, PR, RZ, 0x10 ;  /* 0x00000010ff507803 */ /* 0x000fe20000000000 */
[----:B------:R-:W-:Y:S06]  /*5f60*/  @UP2 UPLOP3.LUT UP0, UPT, UPT, UPT, UP1, 0x80, 0x8 ;  /* 0x000000000008289c */ /* 0x000fec0003f0f010 */
[----:B------:R-:W-:Y:S01]  /*5f70*/  PLOP3.LUT P0, PT, PT, PT, UP0, 0x80, 0x8 ;  /* 0x000000000008781c */ /* 0x000fe20003f0f008 */
[----:B------:R-:W-:Y:S01]  /*5f80*/  @!UPT UIADD3 URZ, UPT, UPT, URZ, URZ, URZ ;  /* 0x000000fffffff290 */ /* 0x000fe2000fffe0ff */
[----:B------:R-:W-:Y:S11]  /*5f90*/  BRA.U !UP1, `(.L_x_92) ;  /* 0x00000001093c7547 */ /* 0x000ff6000b800000 */
[----:B------:R-:W-:Y:S01]  /*5fa0*/  UISETP.NE.U32.AND UP0, UPT, UR54, URZ, UPT ;  /* 0x000000ff3600728c */ /* 0x000fe2000bf05070 */
[----:B------:R-:W-:Y:S01]  /*5fb0*/  HFMA2 R0, -RZ, RZ, 0, 5.9604644775390625e-08 ;  /* 0x00000001ff007431 */ /* 0x000fe200000001ff */
[----:B------:R-:W1:Y:S01]  /*5fc0*/  LDCU.64 UR8, c[0x0][0x358] ;  /* 0x00006b00ff0877ac */ /* 0x000e620008000a00 */
[----:B------:R-:W-:Y:S01]  /*5fd0*/  IMAD.MOV.U32 R61, RZ, RZ, 0x1 ;  /* 0x00000001ff3d7424 */ /* 0x000fe200078e00ff */
[----:B------:R-:W-:Y:S06]  /*5fe0*/  UISETP.NE.AND.EX UP0, UPT, UR55, URZ, UPT, UP0 ;  /* 0x000000ff3700728c */ /* 0x000fec000bf05300 */
[----:B------:R-:W-:Y:S05]  /*5ff0*/  PLOP3.LUT P2, PT, PT, PT, UP0, 0x80, 0x8 ;  /* 0x000000000008781c */ /* 0x000fea0003f4f008 */
[----:B------:R-:W2:Y:S01]  /*6000*/  @UP0 LDCU.64 UR4, c[0x0][0x888] ;  /* 0x00011100ff0407ac */ /* 0x000ea20008000a00 */
[----:B------:R-:W-:Y:S07]  /*6010*/  @UP0 UIMAD UR6, UR51, UR62, URZ ;  /* 0x0000003e330602a4 */ /* 0x000fee000f8e02ff */
[----:B------:R-:W-:Y:S01]  /*6020*/  @!P2 PRMT R61, R0, 0x7610, R61 ;  /* 0x00007610003da816 */ /* 0x000fe2000000003d */
[----:B--2---:R-:W-:Y:S06]  /*6030*/  @UP0 UIMAD.WIDE UR4, UR6, 0x4, UR4 ;  /* 0x00000004060408a5 */ /* 0x004fec000f8e0204 */
[----:B------:R-:W-:Y:S01]  /*6040*/  IMAD.U32 R4, RZ, RZ, UR4 ;  /* 0x00000004ff047e24 */ /* 0x000fe2000f8e00ff */
[----:B------:R-:W-:Y:S04]  /*6050*/  MOV R5, UR5 ;  /* 0x0000000500057c02 */ /* 0x000fe80008000f00 */
[----:B------:R-:W2:Y:S01]  /*6060*/  @!UP0 LDCU UR4, c[0x0][0x880] ;  /* 0x00011000ff0487ac */ /* 0x000ea20008000800 */
[----:B-1---5:R1:W5:Y:S02]  /*6070*/  @P2 LDG.E R27, desc[UR8][R4.64] ;  /* 0x00000008041b2981 */ /* 0x022364000c1e1900 */
[----:B-12---:R-:W-:Y:S02]  /*6080*/  @!P2 IMAD.U32 R27, RZ, RZ, UR4 ;  /* 0x00000004ff1bae24 */ /* 0x006fe4000f8e00ff */
.L_x_92:
[----:B------:R-:W-:Y:S05]  /*6090*/  @!P3 BRA `(.L_x_93) ;  /* 0x000000000024b947 */ /* 0x000fea0003800000 */
[----:B------:R-:W-:Y:S01]  /*60a0*/  ISETP.NE.U32.AND P2, PT, R48, RZ, PT ;  /* 0x000000ff3000720c */ /* 0x000fe20003f45070 */
[----:B------:R-:W1:Y:S03]  /*60b0*/  LDCU.64 UR4, c[0x0][0x358] ;  /* 0x00006b00ff0477ac */ /* 0x000e660008000a00 */
[----:B------:R-:W-:Y:S11]  /*60c0*/  ISETP.NE.AND.EX P2, PT, R49, RZ, PT, P2 ;  /* 0x000000ff3100720c */ /* 0x000ff60003f45320 */
[----:B------:R-:W-:Y:S02]  /*60d0*/  @!UPT UIADD3 URZ, UPT, UPT, URZ, URZ, URZ ;  /* 0x000000fffffff290 */ /* 0x000fe4000fffe0ff */
[----:B------:R-:W2:Y:S01]  /*60e0*/  @P2 LDC.64 R4, c[0x0][0x8a8] ;  /* 0x00022a00ff042b82 */ /* 0x000ea20000000a00 */
[----:B------:R-:W-:Y:S04]  /*60f0*/  @P2 IMAD R0, R50, UR51, RZ ;  /* 0x0000003332002c24 */ /* 0x000fe8000f8e02ff */
[----:B--2---:R-:W-:Y:S05]  /*6100*/  @P2 IMAD.WIDE R4, R0, 0x4, R4 ;  /* 0x0000000400042825 */ /* 0x004fea00078e0204 */
[----:B-1---5:R1:W5:Y:S02]  /*6110*/  @P2 LDG.E R24, desc[UR4][R4.64] ;  /* 0x0000000404182981 */ /* 0x022364000c1e1900 */
[----:B-1----:R-:W2:Y:S02]  /*6120*/  @!P2 LDC R24, c[0x0][0x8a0] ;  /* 0x00022800ff18ab82 */ /* 0x002ea40000000800 */
.L_x_93:
[----:B-----5:R-:W-:Y:S01]  /*6130*/  FSETP.NEU.AND P2, PT, R27, RZ, PT ;  /* 0x000000ff1b00720b */ /* 0x020fe20003f4d000 */
[----:B------:R-:W-:Y:S01]  /*6140*/  USHF.L.U32 UR8, UR50, 0x6, URZ ;  /* 0x0000000632087899 */ /* 0x000fe200080006ff */
[----:B------:R-:W-:Y:S01]  /*6150*/  SEL R3, RZ, 0xffffffff, P1 ;  /* 0xffffffffff037807 */ /* 0x000fe20000800000 */
[----:B------:R-:W-:Y:S01]  /*6160*/  IMAD.SHL.U32 R87, R59, 0x4, RZ ;  /* 0x000000043b577824 */ /* 0x000fe200078e00ff */
[----:B------:R-:W-:Y:S01]  /*6170*/  @P4 LOP3.LUT P1, RZ, R61, 0xff, RZ, 0xc0, !PT ;  /* 0x000000ff3dff4812 */ /* 0x000fe2000782c0ff */
[----:B------:R-:W-:Y:S01]  /*6180*/  BSSY B1, `(.L_x_94) ;  /* 0x0000051000017945 */ /* 0x000fe20003800000 */
[----:B------:R-:W-:Y:S01]  /*6190*/  @P4 SEL R79, RZ, 0xffffffff, P2 ;  /* 0xffffffffff4f4807 */ /* 0x000fe20001000000 */
[----:B------:R-:W-:Y:S01]  /*61a0*/  IMAD.U32 R77, RZ, RZ, UR8 ;  /* 0x00000008ff4d7e24 */ /* 0x000fe2000f8e00ff */
[----:B------:R-:W-:Y:S01]  /*61b0*/  LOP3.LUT R58, R58, 0x1, RZ, 0x3c, !PT ;  /* 0x000000013a3a7812 */ /* 0x000fe200078e3cff */
[----:B------:R-:W-:Y:S01]  /*61c0*/  VIADD R82, R87, UR48 ;  /* 0x0000003057527c36 */ /* 0x000fe20008000000 */
[----:B------:R-:W-:Y:S01]  /*61d0*/  @P0 SEL R79, R3, R79, !P1 ;  /* 0x0000004f034f0207 */ /* 0x000fe20004800000 */
[----:B------:R-:W-:Y:S01]  /*61e0*/  IMAD.MOV.U32 R88, RZ, RZ, 0x1 ;  /* 0x00000001ff587424 */ /* 0x000fe200078e00ff */
[----:B------:R-:W-:Y:S01]  /*61f0*/  LEA R84, R22, UR48, 0x3 ;  /* 0x0000003016547c11 */ /* 0x000fe2000f8e18ff */
[----:B------:R-:W-:Y:S01]  /*6200*/  IMAD.IADD R25, R23, 0x1, R2 ;  /* 0x0000000117197824 */ /* 0x000fe200078e0202 */
[----:B------:R-:W-:Y:S01]  /*6210*/  @P4 LOP3.LUT R79, R79, 0x1, RZ, 0xc0, !PT ;  /* 0x000000014f4f4812 */ /* 0x000fe200078ec0ff */
[----:B------:R-:W-:Y:S01]  /*6220*/  IMAD.MOV.U32 R86, RZ, RZ, RZ ;  /* 0x000000ffff567224 */ /* 0x000fe200078e00ff */
[----:B------:R-:W-:Y:S02]  /*6230*/  R2UR UR4, R67 ;  /* 0x00000000430472ca */ /* 0x000fe400000e0000 */
[----:B------:R-:W-:Y:S02]  /*6240*/  CS2R R42, SRZ ;  /* 0x00000000002a7805 */ /* 0x000fe4000001ff00 */
[----:B------:R-:W-:Y:S02]  /*6250*/  ISETP.NE.U32.OR P5, PT, R79, 0x1, !P4 ;  /* 0x000000014f00780c */ /* 0x000fe400067a5470 */
[----:B------:R-:W-:Y:S02]  /*6260*/  CS2R R40, SRZ ;  /* 0x0000000000287805 */ /* 0x000fe4000001ff00 */
[----:B------:R-:W-:Y:S02]  /*6270*/  R2UR UR7, R66 ;  /* 0x00000000420772ca */ /* 0x000fe400000e0000 */
[----:B------:R-:W-:Y:S02]  /*6280*/  CS2R R38, SRZ ;  /* 0x0000000000267805 */ /* 0x000fe4000001ff00 */
[----:B------:R-:W-:Y:S02]  /*6290*/  R2UR UR10, R68 ;  /* 0x00000000440a72ca */ /* 0x000fe400000e0000 */
[----:B------:R-:W-:Y:S02]  /*62a0*/  CS2R R36, SRZ ;  /* 0x0000000000247805 */ /* 0x000fe4000001ff00 */
[----:B------:R-:W-:Y:S02]  /*62b0*/  R2UR UR6, R64 ;  /* 0x00000000400672ca */ /* 0x000fe400000e0000 */
[----:B------:R-:W-:Y:S02]  /*62c0*/  CS2R R34, SRZ ;  /* 0x0000000000227805 */ /* 0x000fe4000001ff00 */
[----:B------:R-:W-:Y:S02]  /*62d0*/  R2UR UR9, R65 ;  /* 0x00000000410972ca */ /* 0x000fe400000e0000 */
[----:B------:R-:W-:Y:S02]  /*62e0*/  CS2R R32, SRZ ;  /* 0x0000000000207805 */ /* 0x000fe4000001ff00 */
[----:B------:R-:W-:Y:S01]  /*62f0*/  R2UR UR11, R63 ;  /* 0x000000003f0b72ca */ /* 0x000fe200000e0000 */
[----:B------:R-:W-:Y:S01]  /*6300*/  UIMAD.WIDE.U32 UR4, UR8, UR4, URZ ;  /* 0x00000004080472a5 */ /* 0x000fe2000f8e00ff */
[----:B------:R-:W-:Y:S02]  /*6310*/  PLOP3.LUT P1, PT, PT, PT, UP1, 0x80, 0x8 ;  /* 0x000000000008781c */ /* 0x000fe40003f2f018 */
[----:B------:R-:W-:Y:S02]  /*6320*/  CS2R R46, SRZ ;  /* 0x00000000002e7805 */ /* 0x000fe4000001ff00 */
[----:B------:R-:W-:Y:S02]  /*6330*/  @P5 SHF.L.U32 R0, R58, 0x1f, RZ ;  /* 0x0000001f3a005819 */ /* 0x000fe400000006ff */
[----:B------:R-:W-:Y:S02]  /*6340*/  CS2R R44, SRZ ;  /* 0x00000000002c7805 */ /* 0x000fe4000001ff00 */
[----:B------:R-:W-:Y:S01]  /*6350*/  SEL R89, RZ, 0xffffffff, P2 ;  /* 0xffffffffff597807 */ /* 0x000fe20001000000 */
[----:B------:R-:W-:Y:S01]  /*6360*/  UISETP.NE.AND UP0, UPT, UR10, 0x1, UPT ;  /* 0x000000010a00788c */ /* 0x000fe2000bf05270 */
[----:B------:R1:W3:Y:S01]  /*6370*/  @P5 SYNCS.PHASECHK.TRANS64.TRYWAIT P4, [UR48+0x80], R0 ;  /* 0x00008000ff0055a7 */ /* 0x0002e20008081130 */
[----:B------:R-:W-:Y:S01]  /*6380*/  UMOV UR4, UR5 ;  /* 0x0000000500047c82 */ /* 0x000fe20008000000 */
[----:B------:R-:W-:Y:S01]  /*6390*/  VIADD R83, R82, 0x400 ;  /* 0x0000040052537836 */ /* 0x000fe20000000000 */
[----:B------:R-:W-:Y:S01]  /*63a0*/  USHF.R.U32.HI UR4, URZ, UR7, UR4 ;  /* 0x00000007ff047299 */ /* 0x000fe20008011604 */
[----:B------:R-:W-:Y:S03]  /*63b0*/  IMAD.IADD R81, R73, 0x1, R82 ;  /* 0x0000000149517824 */ /* 0x000fe600078e0252 */
[----:B------:R-:W-:Y:S02]  /*63c0*/  USEL UR4, UR8, UR4, !UP0 ;  /* 0x0000000408047287 */ /* 0x000fe4000c000000 */
[----:B------:R-:W-:Y:S02]  /*63d0*/  UISETP.NE.AND UP0, UPT, UR9, 0x1, UPT ;  /* 0x000000010900788c */ /* 0x000fe4000bf05270 */
[----:B------:R-:W-:Y:S02]  /*63e0*/  UIMAD.WIDE.U32 UR6, UR4, UR6, URZ ;  /* 0x00000006040672a5 */ /* 0x000fe4000f8e00ff */
[----:B------:R-:W-:Y:S02]  /*63f0*/  IMAD.U32 R76, RZ, RZ, UR4 ;  /* 0x00000004ff4c7e24 */ /* 0x000fe4000f8e00ff */
[----:B------:R-:W-:Y:S01]  /*6400*/  PLOP3.LUT P0, PT, PT, PT, UP0, 0x80, 0x8 ;  /* 0x000000000008781c */ /* 0x000fe20003f0f008 */
[----:B------:R-:W-:Y:S02]  /*6410*/  IMAD R5, RZ, RZ, -UR4 ;  /* 0x80000004ff057e24 */ /* 0x000fe4000f8e02ff */
[----:B------:R-:W-:Y:S01]  /*6420*/  UMOV UR5, UR7 ;  /* 0x0000000700057c82 */ /* 0x000fe20008000000 */
[----:B------:R-:W-:Y:S01]  /*6430*/  IMAD.U32 R75, RZ, RZ, UR4 ;  /* 0x00000004ff4b7e24 */ /* 0x000fe2000f8e00ff */
[----:B------:R-:W-:Y:S01]  /*6440*/  USHF.R.U32.HI UR5, URZ, UR11, UR5 ;  /* 0x0000000bff057299 */ /* 0x000fe20008011605 */
[----:B------:R-:W-:Y:S01]  /*6450*/  IMAD R77, R5, UR10, R77 ;  /* 0x0000000a054d7c24 */ /* 0x000fe2000f8e024d */
[----:B-1----:R-:W-:Y:S04]  /*6460*/  SHF.L.U32 R0, R57, 0x1f, RZ ;  /* 0x0000001f39007819 */ /* 0x002fe800000006ff */
[----:B------:R-:W-:Y:S01]  /*6470*/  SEL R76, R76, UR5, !P0 ;  /* 0x000000054c4c7c07 */ /* 0x000fe2000c000000 */
[----:B------:R1:W4:Y:S01]  /*6480*/  SYNCS.PHASECHK.TRANS64.TRYWAIT P3, [R84+URZ+0xe0], R0 ;  /* 0x0000e000540075a7 */ /* 0x00032200080611ff */
[----:B------:R-:W-:Y:S03]  /*6490*/  LOP3.LUT P0, R78, R61, 0xff, RZ, 0xc0, !PT ;  /* 0x000000ff3d4e7812 */ /* 0x000fe6000780c0ff */
[----:B------:R-:W-:Y:S01]  /*64a0*/  IMAD.MOV R4, RZ, RZ, -R76 ;  /* 0x000000ffff047224 */ /* 0x000fe200078e0a4c */
[----:B------:R-:W-:Y:S03]  /*64b0*/  @P1 SEL R89, R3, R89, !P0 ;  /* 0x0000005903591207 */ /* 0x000fe60004000000 */
[----:B------:R-:W-:Y:S01]  /*64c0*/  IMAD R75, R4, UR9, R75 ;  /* 0x00000009044b7c24 */ /* 0x000fe2000f8e024b */
[----:B------:R-:W-:Y:S02]  /*64d0*/  LOP3.LUT R89, R89, 0x1, RZ, 0xc0, !PT ;  /* 0x0000000159597812 */ /* 0x000fe400078ec0ff */
[----:B---3--:R-:W-:Y:S01]  /*64e0*/  @P5 SEL R88, RZ, 0x1, !P4 ;  /* 0x00000001ff585807 */ /* 0x008fe20006000000 */
[----:B-1----:R-:W-:Y:S06]  /*64f0*/  @!P5 BRA `(.L_x_95) ;  /* 0x000000000064d947 */ /* 0x002fec0003800000 */
[----:B------:R-:W-:Y:S01]  /*6500*/  IMAD.MOV.U32 R42, RZ, RZ, RZ ;  /* 0x000000ffff2a7224 */ /* 0x000fe200078e00ff */
[----:B------:R-:W-:Y:S01]  /*6510*/  ISETP.NE.U32.AND P0, PT, R89, 0x1, PT ;  /* 0x000000015900780c */ /* 0x000fe20003f05070 */
[----:B------:R-:W-:Y:S01]  /*6520*/  BSSY B0, `(.L_x_96) ;  /* 0x0000010000007945 */ /* 0x000fe20003800000 */
[----:B------:R-:W-:Y:S02]  /*6530*/  ISETP.NE.AND P1, PT, R88, RZ, PT ;  /* 0x000000ff5800720c */ /* 0x000fe40003f25270 */
[----:B------:R-:W-:Y:S02]  /*6540*/  CS2R R38, SRZ ;  /* 0x0000000000267805 */ /* 0x000fe4000001ff00 */
[----:B------:R-:W-:Y:S02]  /*6550*/  CS2R R36, SRZ ;  /* 0x0000000000247805 */ /* 0x000fe4000001ff00 */
[----:B------:R-:W-:Y:S02]  /*6560*/  CS2R R40, SRZ ;  /* 0x0000000000287805 */ /* 0x000fe4000001ff00 */
[----:B------:R-:W-:Y:S02]  /*6570*/  CS2R R46, SRZ ;  /* 0x00000000002e7805 */ /* 0x000fe4000001ff00 */
[----:B------:R-:W-:Y:S02]  /*6580*/  CS2R R44, SRZ ;  /* 0x00000000002c7805 */ /* 0x000fe4000001ff00 */
[----:B------:R-:W-:Y:S02]  /*6590*/  CS2R R34, SRZ ;  /* 0x0000000000227805 */ /* 0x000fe4000001ff00 */
[----:B------:R-:W-:Y:S01]  /*65a0*/  CS2R R32, SRZ ;  /* 0x0000000000207805 */ /* 0x000fe2000001ff00 */
[C---:B------:R-:W-:Y:S02]  /*65b0*/  @P0 IMAD R5, R74.reuse, 0x4, R83 ;  /* 0x000000044a050824 */ /* 0x040fe400078e0253 */
[----:B------:R-:W-:Y:S02]  /*65c0*/  @P0 IMAD R4, R74, 0x4, R82 ;  /* 0x000000044a040824 */ /* 0x000fe400078e0252 */
[----:B------:R-:W-:Y:S01]  /*65d0*/  @P0 IMAD.IADD R5, R73, 0x1, R5 ;  /* 0x0000000149050824 */ /* 0x000fe200078e0205 */
[----:B------:R-:W-:Y:S06]  /*65e0*/  @P1 BRA `(.L_x_97) ;  /* 0x00000000000c1947 */ /* 0x000fec0003800000 */
[----:B------:R-:W-:Y:S04]  /*65f0*/  SHF.L.U32 R3, R58, 0x1f, RZ ;  /* 0x0000001f3a037819 */ /* 0x000fe800000006ff */
[----:B------:R-:W1:Y:S02]  /*6600*/  SYNCS.PHASECHK.TRANS64.TRYWAIT P1, [UR48+0x80], R3 ;  /* 0x00008003ff0075a7 */ /* 0x000e640008021130 */
[----:B-1----:R-:W-:Y:S05]  /*6610*/  @!P1 BRA `(.L_x_98) ;  /* 0x0000003000a09947 */ /* 0x002fea0003800000 */
.L_x_97:
[----:B------:R-:W-:Y:S05]  /*6620*/  BSYNC B0 ;  /* 0x0000000000007941 */ /* 0x000fea0003800000 */
.L_x_96:
[----:B------:R-:W-:Y:S05]  /*6630*/  @P0 WARPSYNC.ALL ;  /* 0x0000000000000948 */ /* 0x000fea0003800000 */
[----:B------:R3:W1:Y:S01]  /*6640*/  @P0 LDSM.16.M88.4 R36, [R4+0x400] ;  /* 0x000400000424083b */ /* 0x0006620000000200 */
[----:B------:R-:W-:Y:S03]  /*6650*/  HFMA2 R86, -RZ, RZ, 0, 5.9604644775390625e-08 ;  /* 0x00000001ff567431 */ /* 0x000fe600000001ff */
[----:B------:R3:W1:Y:S04]  /*6660*/  @P0 LDSM.16.M88.4 R40, [R5] ;  /* 0x000000000528083b */ /* 0x0006680000000200 */
[----:B------:R3:W1:Y:S04]  /*6670*/  @P0 LDSM.16.M88.4 R44, [R87+UR48+0x400] ;  /* 0x00040030572c083b */ /* 0x0006680008000200 */
[----:B------:R3:W1:Y:S02]  /*6680*/  @P0 LDSM.16.M88.4 R32, [R81+0x400] ;  /* 0x000400005120083b */ /* 0x0006640000000200 */
.L_x_95:
[----:B------:R-:W-:Y:S05]  /*6690*/  BSYNC B1 ;  /* 0x0000000000017941 */ /* 0x000fea0003800000 */
.L_x_94:
[----:B-1----:R-:W-:Y:S04]  /*66a0*/  SHF.R.U32.HI R2, RZ, 0x15, R25 ;  /* 0x00000015ff027819 */ /* 0x002fe80000011619 */
[----:B------:R-:W-:Y:S01]  /*66b0*/  LOP3.LUT P0, RZ, R2, 0x3, R62, 0x48, !PT ;  /* 0x0000000302ff7812 */ /* 0x000fe2000780483e */
[----:B------:R-:W-:Y:S01]  /*66c0*/  @!UPT UIADD3 URZ, UPT, UPT, URZ, URZ, URZ ;  /* 0x000000fffffff290 */ /* 0x000fe2000fffe0ff */
[----:B----4-:R-:W-:Y:S11]  /*66d0*/  @P3 BRA `(.L_x_99) ;  /* 0x0000000000083947 */ /* 0x010ff60003800000 */
[----:B------:R-:W1:Y:S02]  /*66e0*/  SYNCS.PHASECHK.TRANS64.TRYWAIT P1, [R84+URZ+0xe0], R0 ;  /* 0x0000e000540075a7 */ /* 0x000e6400080211ff */
[----:B-1----:R-:W-:Y:S05]  /*66f0*/  @!P1 BRA `(.L_x_100) ;  /* 0x0000003000809947 */ /* 0x002fea0003800000 */
.L_x_99:
[----:B------:R-:W-:Y:S05]  /*6700*/  @!P0 BRA `(.L_x_101) ;  /* 0x0000000000408947 */ /* 0x000fea0003800000 */
[----:B------:R-:W3:Y:S01]  /*6710*/  LDCU.64 UR8, c[0x4][0x70] ;  /* 0x01000e00ff0877ac */ /* 0x000ee20008000a00 */
[----:B------:R-:W-:Y:S01]  /*6720*/  MOV R3, 0x0 ;  /* 0x0000000000037802 */ /* 0x000fe20000000f00 */
[----:B------:R-:W-:Y:S02]  /*6730*/  HFMA2 R12, -RZ, RZ, 0, 5.9604644775390625e-08 ;  /* 0x00000001ff0c7431 */ /* 0x000fe400000001ff */
[----:B------:R-:W-:Y:S02]  /*6740*/  IMAD.MOV.U32 R8, RZ, RZ, 0x192 ;  /* 0x00000192ff087424 */ /* 0x000fe400078e00ff */
[----:B------:R-:W-:Y:S01]  /*6750*/  IMAD.MOV.U32 R13, RZ, RZ, RZ ;  /* 0x000000ffff0d7224 */ /* 0x000fe200078e00ff */
[----:B------:R-:W4:Y:S01]  /*6760*/  LDCU.64 UR6, c[0x4][0x78] ;  /* 0x01000f00ff0677ac */ /* 0x000f220008000a00 */
[----:B------:R-:W1:Y:S01]  /*6770*/  LDC.64 R2, c[0x4][R3] ;  /* 0x0100000003027b82 */ /* 0x000e620000000a00 */
[----:B------:R-:W5:Y:S01]  /*6780*/  LDCU.64 UR4, c[0x4][0x10] ;  /* 0x01000200ff0477ac */ /* 0x000f620008000a00 */
[----:B---3--:R-:W-:Y:S01]  /*6790*/  MOV R5, UR9 ;  /* 0x0000000900057c02 */ /* 0x008fe20008000f00 */
[----:B------:R-:W-:Y:S01]  /*67a0*/  IMAD.U32 R4, RZ, RZ, UR8 ;  /* 0x00000008ff047e24 */ /* 0x000fe2000f8e00ff */
[----:B----4-:R-:W-:Y:S01]  /*67b0*/  MOV R7, UR7 ;  /* 0x0000000700077c02 */ /* 0x010fe20008000f00 */
[----:B------:R-:W-:Y:S01]  /*67c0*/  IMAD.U32 R6, RZ, RZ, UR6 ;  /* 0x00000006ff067e24 */ /* 0x000fe2000f8e00ff */
[----:B-----5:R-:W-:Y:S01]  /*67d0*/  MOV R11, UR5 ;  /* 0x00000005000b7c02 */ /* 0x020fe20008000f00 */
[----:B------:R-:W-:Y:S02]  /*67e0*/  IMAD.U32 R10, RZ, RZ, UR4 ;  /* 0x00000004ff0a7e24 */ /* 0x000fe4000f8e00ff */
[----:B------:R-:W-:Y:S07]  /*67f0*/  LEPC R20, `(.L_x_101) ;  /* 0x000000001014794e */ /* 0x000fee0000000000 */
[----:B-12---:R-:W-:Y:S05]  /*6800*/  CALL.ABS.NOINC R2 ;  /* 0x0000000002007343 */ /* 0x006fea0003c00000 */
.L_x_101:
[----:B------:R-:W-:Y:S01]  /*6810*/  LOP3.LUT R3, R44, 0xffffe000, RZ, 0xc0, !PT ;  /* 0xffffe0002c037812 */ /* 0x000fe200078ec0ff */
[----:B------:R-:W-:Y:S05]  /*6820*/  WARPSYNC.ALL ;  /* 0x0000000000007948 */ /* 0x000fea0003800000 */
[----:B------:R-:W-:Y:S01]  /*6830*/  R2UR UR4, R25 ;  /* 0x00000000190472ca */ /* 0x000fe200000e0000 */
[----:B------:R-:W-:Y:S01]  /*6840*/  IMAD.SHL.U32 R91, R74, 0x4, RZ ;  /* 0x000000044a5b7824 */ /* 0x000fe200078e00ff */
[----:B------:R-:W-:Y:S01]  /*6850*/  LOP3.LUT R20, R32, 0xffffe000, RZ, 0xc0, !PT ;  /* 0xffffe00020147812 */ /* 0x000fe200078ec0ff */
[----:B------:R-:W-:Y:S01]  /*6860*/  BSSY.RECONVERGENT B0, `(.L_x_102) ;  /* 0x000005d000007945 */ /* 0x000fe20003800200 */
[----:B------:R-:W-:Y:S01]  /*6870*/  LOP3.LUT R21, R33, 0xffffe000, RZ, 0xc0, !PT ;  /* 0xffffe00021157812 */ /* 0x000fe200078ec0ff */
[----:B------:R-:W-:Y:S01]  /*6880*/  IMAD.IADD R83, R83, 0x1, R91 ;  /* 0x0000000153537824 */ /* 0x000fe200078e025b */
[----:B------:R-:W-:Y:S02]  /*6890*/  LOP3.LUT R26, R34, 0xffffe000, RZ, 0xc0, !PT ;  /* 0xffffe000221a7812 */ /* 0x000fe400078ec0ff */
[----:B------:R-:W-:Y:S01]  /*68a0*/  ISETP.NE.AND P1, PT, R60, RZ, PT ;  /* 0x000000ff3c00720c */ /* 0x000fe20003f25270 */
[----:B------:R-:W-:Y:S01]  /*68b0*/  IMAD.IADD R85, R73, 0x1, R83 ;  /* 0x0000000149557824 */ /* 0x000fe200078e0253 */
[----:B------:R-:W-:Y:S03]  /*68c0*/  ISETP.NE.AND P6, PT, R80, RZ, PT ;  /* 0x000000ff5000720c */ /* 0x000fe60003fc5270 */
[----:B---3--:R-:W1:Y:S01]  /*68d0*/  LDTM.16dp128bit.x8 R4, tmem[UR4] ;  /* 0x00000004000479ee */ /* 0x008e620008180000 */
[----:B------:R-:W-:Y:S01]  /*68e0*/  ISETP.NE.U32.OR P0, PT, R79, 0x1, !P6 ;  /* 0x000000014f00780c */ /* 0x000fe20007705470 */
[C---:B-12---:R-:W-:Y:S01]  /*68f0*/  FMUL R0, R24.reuse, R4 ;  /* 0x0000000418007220 */ /* 0x046fe20000400000 */
[----:B------:R-:W-:Y:S01]  /*6900*/  LOP3.LUT R4, R45, 0xffffe000, RZ, 0xc0, !PT ;  /* 0xffffe0002d047812 */ /* 0x000fe200078ec0ff */
[C---:B------:R-:W-:Y:S01]  /*6910*/  FMUL R2, R24.reuse, R5 ;  /* 0x0000000518027220 */ /* 0x040fe20000400000 */
[----:B------:R-:W-:Y:S01]  /*6920*/  FMUL R5, R24, R12 ;  /* 0x0000000c18057220 */ /* 0x000fe20000400000 */
[C---:B------:R-:W-:Y:S01]  /*6930*/  FFMA R28, R27.reuse, R3, R0 ;  /* 0x000000031b1c7223 */ /* 0x040fe20000000000 */
[----:B------:R-:W-:Y:S01]  /*6940*/  LOP3.LUT R3, R46, 0xffffe000, RZ, 0xc0, !PT ;  /* 0xffffe0002e037812 */ /* 0x000fe200078ec0ff */
[----:B------:R-:W-:Y:S01]  /*6950*/  FFMA R29, R27, R4, R2 ;  /* 0x000000041b1d7223 */ /* 0x000fe20000000002 */
[----:B------:R-:W-:Y:S01]  /*6960*/  LOP3.LUT R4, R47, 0xffffe000, RZ, 0xc0, !PT ;  /* 0xffffe0002f047812 */ /* 0x000fe200078ec0ff */
[C---:B------:R-:W-:Y:S01]  /*6970*/  FMUL R0, R24.reuse, R6 ;  /* 0x0000000618007220 */ /* 0x040fe20000400000 */
[----:B------:R-:W-:Y:S01]  /*6980*/  F2FP.TF32.F32.PACK_B R28, R28 ;  /* 0x0000001cff1c723e */ /* 0x000fe200024050ff */
[C---:B------:R-:W-:Y:S01]  /*6990*/  FMUL R2, R24.reuse, R7 ;  /* 0x0000000718027220 */ /* 0x040fe20000400000 */
[----:B------:R-:W-:Y:S01]  /*69a0*/  F2FP.TF32.F32.PACK_B R29, R29 ;  /* 0x0000001dff1d723e */ /* 0x000fe200024050ff */
[C---:B------:R-:W-:Y:S01]  /*69b0*/  FFMA R30, R27.reuse, R3, R0 ;  /* 0x000000031b1e7223 */ /* 0x040fe20000000000 */
[C---:B------:R-:W-:Y:S01]  /*69c0*/  FMUL R0, R24.reuse, R8 ;  /* 0x0000000818007220 */ /* 0x040fe20000400000 */
[C---:B------:R-:W-:Y:S01]  /*69d0*/  FFMA R31, R27.reuse, R4, R2 ;  /* 0x000000041b1f7223 */ /* 0x040fe20000000002 */
[C---:B------:R-:W-:Y:S01]  /*69e0*/  FMUL R2, R24.reuse, R9 ;  /* 0x0000000918027220 */ /* 0x040fe20000400000 */
[C---:B------:R-:W-:Y:S01]  /*69f0*/  FMUL R3, R24.reuse, R10 ;  /* 0x0000000a18037220 */ /* 0x040fe20000400000 */
[----:B------:R-:W-:Y:S01]  /*6a00*/  F2FP.TF32.F32.PACK_B R30, R30 ;  /* 0x0000001eff1e723e */ /* 0x000fe200024050ff */
[C---:B------:R-:W-:Y:S01]  /*6a10*/  FMUL R9, R24.reuse, R16 ;  /* 0x0000001018097220 */ /* 0x040fe20000400000 */
[----:B------:R-:W-:Y:S01]  /*6a20*/  F2FP.TF32.F32.PACK_B R31, R31 ;  /* 0x0000001fff1f723e */ /* 0x000fe200024050ff */
[----:B------:R-:W-:Y:S01]  /*6a30*/  FFMA R16, R27, R20, R0 ;  /* 0x000000141b107223 */ /* 0x000fe20000000000 */
[----:B------:R-:W-:Y:S01]  /*6a40*/  LOP3.LUT R0, R35, 0xffffe000, RZ, 0xc0, !PT ;  /* 0xffffe00023007812 */ /* 0x000fe200078ec0ff */
[C---:B------:R-:W-:Y:S01]  /*6a50*/  FMUL R4, R24.reuse, R11 ;  /* 0x0000000b18047220 */ /* 0x040fe20000400000 */
[----:B------:R-:W-:Y:S01]  /*6a60*/  FMUL R10, R24, R17 ;  /* 0x00000011180a7220 */ /* 0x000fe20000400000 */
[C---:B------:R-:W-:Y:S01]  /*6a70*/  FFMA R17, R27.reuse, R21, R2 ;  /* 0x000000151b117223 */ /* 0x040fe20000000002 */
[----:B------:R-:W-:Y:S01]  /*6a80*/  LOP3.LUT R2, R36, 0xffffe000, RZ, 0xc0, !PT ;  /* 0xffffe00024027812 */ /* 0x000fe200078ec0ff */
[C---:B------:R-:W-:Y:S01]  /*6a90*/  FMUL R11, R24.reuse, R18 ;  /* 0x00000012180b7220 */ /* 0x040fe20000400000 */
[----:B------:R-:W-:Y:S01]  /*6aa0*/  F2FP.TF32.F32.PACK_B R16, R16 ;  /* 0x00000010ff10723e */ /* 0x000fe200024050ff */
[----:B------:R-:W-:Y:S01]  /*6ab0*/  FFMA R18, R27, R26, R3 ;  /* 0x0000001a1b127223 */ /* 0x000fe20000000003 */
[----:B------:R-:W-:Y:S01]  /*6ac0*/  LOP3.LUT R3, R37, 0xffffe000, RZ, 0xc0, !PT ;  /* 0xffffe00025037812 */ /* 0x000fe200078ec0ff */
[----:B------:R-:W-:Y:S01]  /*6ad0*/  FMUL R6, R24, R13 ;  /* 0x0000000d18067220 */ /* 0x000fe20000400000 */
[----:B------:R-:W-:Y:S01]  /*6ae0*/  LOP3.LUT R13, R38, 0xffffe000, RZ, 0xc0, !PT ;  /* 0xffffe000260d7812 */ /* 0x000fe200078ec0ff */
[C---:B------:R-:W-:Y:S01]  /*6af0*/  FMUL R7, R24.reuse, R14 ;  /* 0x0000000e18077220 */ /* 0x040fe20000400000 */
[----:B------:R-:W-:Y:S01]  /*6b00*/  LOP3.LUT R14, R39, 0xffffe000, RZ, 0xc0, !PT ;  /* 0xffffe000270e7812 */ /* 0x000fe200078ec0ff */
[----:B------:R-:W-:Y:S01]  /*6b10*/  FMUL R12, R24, R19 ;  /* 0x00000013180c7220 */ /* 0x000fe20000400000 */
[----:B------:R-:W-:Y:S01]  /*6b20*/  F2FP.TF32.F32.PACK_B R17, R17 ;  /* 0x00000011ff11723e */ /* 0x000fe200024050ff */
[----:B------:R1:W-:Y:S01]  /*6b30*/  STSM.16.M88.4 [R82+0x400], R28 ;  /* 0x0004001c52007844 */ /* 0x0003e20000000200 */
[----:B------:R-:W-:Y:S01]  /*6b40*/  F2FP.TF32.F32.PACK_B R18, R18 ;  /* 0x00000012ff12723e */ /* 0x000fe200024050ff */
[C---:B------:R-:W-:Y:S01]  /*6b50*/  FFMA R19, R27.reuse, R0, R4 ;  /* 0x000000001b137223 */ /* 0x040fe20000000004 */
[----:B------:R-:W-:Y:S01]  /*6b60*/  LOP3.LUT R0, R40, 0xffffe000, RZ, 0xc0, !PT ;  /* 0xffffe00028007812 */ /* 0x000fe200078ec0ff */
[C---:B------:R-:W-:Y:S01]  /*6b70*/  FFMA R4, R27.reuse, R2, R5 ;  /* 0x000000021b047223 */ /* 0x040fe20000000005 */
[----:B------:R-:W-:Y:S01]  /*6b80*/  FMUL R8, R24, R15 ;  /* 0x0000000f18087220 */ /* 0x000fe20000400000 */
[----:B------:R-:W-:Y:S01]  /*6b90*/  FFMA R5, R27, R3, R6 ;  /* 0x000000031b057223 */ /* 0x000fe20000000006 */
[----:B------:R-:W-:Y:S01]  /*6ba0*/  LOP3.LUT R2, R41, 0xffffe000, RZ, 0xc0, !PT ;  /* 0xffffe00029027812 */ /* 0x000fe200078ec0ff */
[C---:B------:R-:W-:Y:S01]  /*6bb0*/  FFMA R6, R27.reuse, R13, R7 ;  /* 0x0000000d1b067223 */ /* 0x040fe20000000007 */
[----:B------:R-:W-:Y:S01]  /*6bc0*/  LOP3.LUT R3, R42, 0xffffe000, RZ, 0xc0, !PT ;  /* 0xffffe0002a037812 */ /* 0x000fe200078ec0ff */
[----:B------:R-:W-:Y:S01]  /*6bd0*/  FFMA R7, R27, R14, R8 ;  /* 0x0000000e1b077223 */ /* 0x000fe20000000008 */
[----:B------:R-:W-:Y:S01]  /*6be0*/  LOP3.LUT R13, R43, 0xffffe000, RZ, 0xc0, !PT ;  /* 0xffffe0002b0d7812 */ /* 0x000fe200078ec0ff */
[C---:B------:R-:W-:Y:S01]  /*6bf0*/  FFMA R8, R27.reuse, R0, R9 ;  /* 0x000000001b087223 */ /* 0x040fe20000000009 */
[----:B------:R-:W-:Y:S01]  /*6c00*/  F2FP.TF32.F32.PACK_B R19, R19 ;  /* 0x00000013ff13723e */ /* 0x000fe200024050ff */
[C---:B------:R-:W-:Y:S01]  /*6c10*/  FFMA R9, R27.reuse, R2, R10 ;  /* 0x000000021b097223 */ /* 0x040fe2000000000a */
[C---:B------:R-:W-:Y:S01]  /*6c20*/  FFMA R10, R27.reuse, R3, R11 ;  /* 0x000000031b0a7223 */ /* 0x040fe2000000000b */
[----:B------:R-:W-:Y:S01]  /*6c30*/  FFMA R11, R27, R13, R12 ;  /* 0x0000000d1b0b7223 */ /* 0x000fe2000000000c */
[----:B------:R-:W-:Y:S01]  /*6c40*/  F2FP.TF32.F32.PACK_B R4, R4 ;  /* 0x00000004ff04723e */ /* 0x000fe200024050ff */
[----:B------:R1:W-:Y:S01]  /*6c50*/  STSM.16.M88.4 [R81+0x400], R16 ;  /* 0x0004001051007844 */ /* 0x0003e20000000200 */
[----:B------:R-:W-:Y:S02]  /*6c60*/  F2FP.TF32.F32.PACK_B R5, R5 ;  /* 0x00000005ff05723e */ /* 0x000fe400024050ff */
[----:B------:R-:W-:Y:S02]  /*6c70*/  F2FP.TF32.F32.PACK_B R6, R6 ;  /* 0x00000006ff06723e */ /* 0x000fe400024050ff */
[----:B------:R-:W-:Y:S02]  /*6c80*/  F2FP.TF32.F32.PACK_B R7, R7 ;  /* 0x00000007ff07723e */ /* 0x000fe400024050ff */
[----:B------:R-:W-:Y:S02]  /*6c90*/  F2FP.TF32.F32.PACK_B R8, R8 ;  /* 0x00000008ff08723e */ /* 0x000fe400024050ff */
[----:B------:R-:W-:Y:S01]  /*6ca0*/  F2FP.TF32.F32.PACK_B R9, R9 ;  /* 0x00000009ff09723e */ /* 0x000fe200024050ff */
[----:B------:R1:W-:Y:S01]  /*6cb0*/  STSM.16.M88.4 [R83], R4 ;  /* 0x0000000453007844 */ /* 0x0003e20000000200 */
[----:B------:R-:W-:Y:S02]  /*6cc0*/  F2FP.TF32.F32.PACK_B R10, R10 ;  /* 0x0000000aff0a723e */ /* 0x000fe400024050ff */
[----:B------:R-:W-:Y:S05]  /*6cd0*/  F2FP.TF32.F32.PACK_B R11, R11 ;  /* 0x0000000bff0b723e */ /* 0x000fea00024050ff */
[----:B------:R1:W-:Y:S01]  /*6ce0*/  STSM.16.M88.4 [R85], R8 ;  /* 0x0000000855007844 */ /* 0x0003e20000000200 */
[----:B------:R-:W-:Y:S01]  /*6cf0*/  @!PT LDS RZ, [RZ] ;  /* 0x00000000fffff984 */ /* 0x000fe20000000800 */
[----:B------:R-:W-:Y:S01]  /*6d00*/  @!PT LDS RZ, [RZ] ;  /* 0x00000000fffff984 */ /* 0x000fe20000000800 */
[----:B------:R-:W-:Y:S01]  /*6d10*/  @!PT LDS RZ, [RZ] ;  /* 0x00000000fffff984 */ /* 0x000fe20000000800 */
[----:B------:R-:W-:Y:S01]  /*6d20*/  @!PT LDS RZ, [RZ] ;  /* 0x00000000fffff984 */ /* 0x000fe20000000800 */
[----:B------:R2:W-:Y:S07]  /*6d30*/  MEMBAR.ALL.CTA ;  /* 0x0000000000007992 */ /* 0x0005ee0000008000 */
[----:B--2---:R-:W2:Y:S02]  /*6d40*/  FENCE.VIEW.ASYNC.S ;  /* 0x00000000000073c6 */ /* 0x004ea40000000000 */
[----:B--2---:R-:W-:Y:S06]  /*6d50*/  BAR.SYNC.DEFER_BLOCKING 0x1, 0x80 ;  /* 0x0042000000007b1d */ /* 0x004fec0000010000 */
[----:B------:R-:W-:Y:S05]  /*6d60*/  @P1 BRA `(.L_x_103) ;  /* 0x0000000000301947 */ /* 0x000fea0003800000 */
[----:B------:R-:W2:Y:S01]  /*6d70*/  LDCU.64 UR6, c[0x0][0x348] ;  /* 0x00006900ff0677ac */ /* 0x000ea20008000a00 */
[----:B------:R-:W-:Y:S02]  /*6d80*/  R2UR UR42, R77 ;  /* 0x000000004d2a72ca */ /* 0x000fe400000e0000 */
[----:B------:R-:W-:Y:S01]  /*6d90*/  R2UR UR43, R75 ;  /* 0x000000004b2b72ca */ /* 0x000fe200000e0000 */
[----:B------:R-:W-:Y:S01]  /*6da0*/  UIADD3 UR4, UPT, UPT, UR48, 0x400, URZ ;  /* 0x0000040030047890 */ /* 0x000fe2000fffe0ff */
[----:B------:R-:W-:Y:S05]  /*6db0*/  R2UR UR44, R76 ;  /* 0x000000004c2c72ca */ /* 0x000fea00000e0000 */
[----:B------:R-:W-:Y:S05]  /*6dc0*/  IMAD.U32 R72, RZ, RZ, UR4 ;  /* 0x00000004ff487e24 */ /* 0x000fea000f8e00ff */
[----:B------:R-:W-:Y:S01]  /*6dd0*/  R2UR UR40, R72 ;  /* 0x00000000482872ca */ /* 0x000fe200000e0000 */
[----:B--2---:R-:W-:Y:S04]  /*6de0*/  UIADD3 UR4, UP0, UPT, UR6, 0x680, URZ ;  /* 0x0000068006047890 */ /* 0x004fe8000ff1e0ff */
[----:B------:R-:W-:Y:S09]  /*6df0*/  UIADD3.X UR5, UPT, UPT, URZ, UR7, URZ, UP0, !UPT ;  /* 0x00000007ff057290 */ /* 0x000ff200087fe4ff */
[----:B------:R2:W-:Y:S01]  /*6e00*/  UTMASTG.4D.IM2COL [UR40], [UR4] ;  /* 0x00000028040073b5 */ /* 0x0005e20008058000 */
[----:B------:R0:W-:Y:S01]  /*6e10*/  UTMACMDFLUSH ;  /* 0x00000000000079b7 */ /* 0x0001e20000000000 */
[----:B--2---:R-:W-:Y:S04]  /*6e20*/  DEPBAR.LE SB0, 0x1 ;  /* 0x000080400000791a */ /* 0x004fe80000000000 */
.L_x_103:
[----:B------:R-:W-:Y:S05]  /*6e30*/  BSYNC.RECONVERGENT B0 ;  /* 0x0000000000007941 */ /* 0x000fea0003800200 */
.L_x_102:
[----:B------:R-:W-:Y:S01]  /*6e40*/  BAR.SYNC.DEFER_BLOCKING 0x1, 0x80 ;  /* 0x0042000000007b1d */ /* 0x000fe20000010000 */
[----:B------:R-:W-:Y:S01]  /*6e50*/  LEA R2, R86, UR48, 0x3 ;  /* 0x0000003056027c11 */ /* 0x000fe2000f8e18ff */
[----:B------:R-:W-:Y:S01]  /*6e60*/  UISETP.NE.AND UP0, UPT, UR52, URZ, UPT ;  /* 0x000000ff3400728c */ /* 0x000fe2000bf05270 */
[----:B-1----:R-:W-:Y:S08]  /*6e70*/  @P0 SHF.L.U32 R4, R58, 0x1f, RZ ;  /* 0x0000001f3a040819 */ /* 0x002ff000000006ff */
[----:B------:R-:W-:Y:S05]  /*6e80*/  BRA.U !UP0, `(.L_x_104) ;  /* 0x0000000108287547 */ /* 0x000fea000b800000 */
[----:B------:R-:W1:Y:S01]  /*6e90*/  S2R R0, SR_CgaCtaId ;  /* 0x0000000000007919 */ /* 0x000e620000008800 */
[----:B------:R-:W-:Y:S01]  /*6ea0*/  ISETP.NE.U32.OR P1, PT, R79, 0x1, !P6 ;  /* 0x000000014f00780c */ /* 0x000fe20007725470 */
[----:B------:R-:W-:Y:S01]  /*6eb0*/  IMAD.U32 R3, RZ, RZ, UR49 ;  /* 0x00000031ff037e24 */ /* 0x000fe2000f8e00ff */
[----:B------:R-:W-:Y:S04]  /*6ec0*/  UIADD3 UR4, UPT, UPT, UR49, 0x1, URZ ;  /* 0x0000000131047890 */ /* 0x000fe8000fffe0ff */
[----:B------:R-:W-:Y:S04]  /*6ed0*/  UISETP.NE.AND UP0, UPT, UR4, 0x4, UPT ;  /* 0x000000040400788c */ /* 0x000fe8000bf05270 */
[----:B------:R-:W-:Y:S03]  /*6ee0*/  USEL UR49, UR4, URZ, UP0 ;  /* 0x000000ff04317287 */ /* 0x000fe60008000000 */
[----:B------:R-:W-:Y:S05]  /*6ef0*/  @P1 LEA R3, R3, UR48, 0x3 ;  /* 0x0000003003031c11 */ /* 0x000fea000f8e18ff */
[----:B------:R-:W-:Y:S05]  /*6f00*/  @P1 VIADD R3, R3, 0xa0 ;  /* 0x000000a003031836 */ /* 0x000fea0000000000 */
[----:B-1----:R-:W-:Y:S04]  /*6f10*/  @P1 PRMT R0, R0, 0x654, R3 ;  /* 0x0000065400001816 */ /* 0x002fe80000000003 */
[----:B------:R1:W-:Y:S03]  /*6f20*/  @P1 SYNCS.ARRIVE.TRANS64.RED.A1T0 RZ, [R0+URZ], RZ ;  /* 0x000000ff00ff19a7 */ /* 0x0003e600081004ff */
.L_x_104:
[----:B------:R-:W2:Y:S01]  /*6f30*/  @P0 SYNCS.PHASECHK.TRANS64.TRYWAIT P1, [R2+URZ+0x80], R4 ;  /* 0x00008004020005a7 */ /* 0x000ea200080211ff */
[----:B------:R-:W-:Y:S01]  /*6f40*/  BSSY B1, `(.L_x_105) ;  /* 0x0000016000017945 */ /* 0x000fe20003800000 */
[----:B--2---:R-:W-:Y:S03]  /*6f50*/  @P0 SEL R88, RZ, 0x1, !P1 ;  /* 0x00000001ff580807 */ /* 0x004fe60004800000 */
[----:B------:R-:W-:Y:S05]  /*6f60*/  @!P0 BRA `(.L_x_106) ;  /* 0x00000000004c8947 */ /* 0x000fea0003800000 */
[----:B------:R-:W-:Y:S01]  /*6f70*/  ISETP.NE.U32.AND P0, PT, R89, 0x1, PT ;  /* 0x000000015900780c */ /* 0x000fe20003f05070 */
[----:B------:R-:W-:Y:S01]  /*6f80*/  BSSY B0, `(.L_x_107) ;  /* 0x0000009000007945 */ /* 0x000fe20003800000 */
[----:B------:R-:W-:Y:S11]  /*6f90*/  ISETP.NE.AND P1, PT, R88, RZ, PT ;  /* 0x000000ff5800720c */ /* 0x000ff60003f25270 */
[----:B------:R-:W-:Y:S05]  /*6fa0*/  @P0 IMAD R5, R86, 0x2000, R87 ;  /* 0x0000200056050824 */ /* 0x000fea00078e0257 */
[----:B------:R-:W-:Y:S05]  /*6fb0*/  @P0 IADD3 R4, PT, PT, R5, UR48, RZ ;  /* 0x0000003005040c10 */ /* 0x000fea000fffe0ff */
[----:B------:R-:W-:Y:S01]  /*6fc0*/  @P0 IMAD.IADD R3, R91, 0x1, R4 ;  /* 0x000000015b030824 */ /* 0x000fe200078e0204 */
[----:B------:R-:W-:Y:S06]  /*6fd0*/  @P1 BRA `(.L_x_108) ;  /* 0x00000000000c1947 */ /* 0x000fec0003800000 */
[----:B-1----:R-:W-:Y:S04]  /*6fe0*/  SHF.L.U32 R0, R58, 0x1f, RZ ;  /* 0x0000001f3a007819 */ /* 0x002fe800000006ff */
[----:B------:R-:W1:Y:S02]  /*6ff0*/  SYNCS.PHASECHK.TRANS64.TRYWAIT P1, [R2+URZ+0x80], R0 ;  /* 0x00008000020075a7 */ /* 0x000e6400080211ff */
[----:B-1----:R-:W-:Y:S05]  /*7000*/  @!P1 BRA `(.L_x_109) ;  /* 0x0000002800509947 */ /* 0x002fea0003800000 */
.L_x_108:
[----:B------:R-:W-:Y:S05]  /*7010*/  BSYNC B0 ;  /* 0x0000000000007941 */ /* 0x000fea0003800000 */
.L_x_107:
[C---:B------:R-:W-:Y:S01]  /*7020*/  @P0 IADD3 R4, PT, PT, R73.reuse, R4, RZ ;  /* 0x0000000449040210 */ /* 0x040fe20007ffe0ff */
[----:B------:R-:W-:Y:S05]  /*7030*/  @P0 WARPSYNC.ALL ;  /* 0x0000000000000948 */ /* 0x000fea0003800000 */
[----:B------:R2:W3:Y:S01]  /*7040*/  @P0 LDSM.16.M88.4 R44, [R5+UR48+0x400] ;  /* 0x00040030052c083b */ /* 0x0004e20008000200 */
[----:B-1----:R-:W-:Y:S02]  /*7050*/  @P0 IADD3 R0, PT, PT, R73, R3, RZ ;  /* 0x0000000349000210 */ /* 0x002fe40007ffe0ff */
[----:B------:R-:W-:Y:S01]  /*7060*/  IADD3 R86, PT, PT, R86, 0x1, RZ ;  /* 0x0000000156567810 */ /* 0x000fe20007ffe0ff */
[----:B------:R2:W4:Y:S04]  /*7070*/  @P0 LDSM.16.M88.4 R32, [R4+0x400] ;  /* 0x000400000420083b */ /* 0x0005280000000200 */
[----:B------:R2:W1:Y:S04]  /*7080*/  @P0 LDSM.16.M88.4 R36, [R3+0x400] ;  /* 0x000400000324083b */ /* 0x0004680000000200 */
[----:B------:R2:W1:Y:S02]  /*7090*/  @P0 LDSM.16.M88.4 R40, [R0+0x400] ;  /* 0x000400000028083b */ /* 0x0004640000000200 */
.L_x_106:
[----:B------:R-:W-:Y:S05]  /*70a0*/  BSYNC B1 ;  /* 0x0000000000017941 */ /* 0x000fea0003800000 */
.L_x_105:
[----:B-12---:R-:W-:Y:S05]  /*70b0*/  VIADD R0, R25, 0x20 ;  /* 0x0000002019007836 */ /* 0x006fea0000000000 */
[----:B------:R-:W-:Y:S04]  /*70c0*/  SHF.R.U32.HI R0, RZ, 0x15, R0 ;  /* 0x00000015ff007819 */ /* 0x000fe80000011600 */
[----:B------:R-:W-:Y:S11]  /*70d0*/  LOP3.LUT P0, RZ, R0, 0x3, R62, 0x48, !PT ;  /* 0x0000000300ff7812 */ /* 0x000ff6000780483e */
[----:B------:R-:W-:Y:S02]  /*70e0*/  @!UPT UIADD3 URZ, UPT, UPT, URZ, URZ, URZ ;  /* 0x000000fffffff290 */ /* 0x000fe4000fffe0ff */
[----:B------:R-:W-:Y:S05]  /*70f0*/  @!P0 BRA `(.L_x_110) ;  /* 0x0000000000408947 */ /* 0x000fea0003800000 */
[----:B------:R-:W1:Y:S01]  /*7100*/  LDCU.64 UR8, c[0x4][0x70] ;  /* 0x01000e00ff0877ac */ /* 0x000e620008000a00 */
[----:B------:R-:W-:Y:S01]  /*7110*/  MOV R3, 0x0 ;  /* 0x0000000000037802 */ /* 0x000fe20000000f00 */
[----:B------:R-:W-:Y:S02]  /*7120*/  HFMA2 R12, -RZ, RZ, 0, 5.9604644775390625e-08 ;  /* 0x00000001ff0c7431 */ /* 0x000fe400000001ff */
[----:B------:R-:W-:Y:S02]  /*7130*/  IMAD.MOV.U32 R8, RZ, RZ, 0x192 ;  /* 0x00000192ff087424 */ /* 0x000fe400078e00ff */
[----:B------:R-:W-:Y:S01]  /*7140*/  IMAD.MOV.U32 R13, RZ, RZ, RZ ;  /* 0x000000ffff0d7224 */ /* 0x000fe200078e00ff */
[----:B------:R-:W2:Y:S01]  /*7150*/  LDCU.64 UR6, c[0x4][0x78] ;  /* 0x01000f00ff0677ac */ /* 0x000ea20008000a00 */
[----:B------:R-:W3:Y:S01]  /*7160*/  LDC.64 R2, c[0x4][R3] ;  /* 0x0100000003027b82 */ /* 0x000ee20000000a00 */
[----:B------:R-:W5:Y:S01]  /*7170*/  LDCU.64 UR4, c[0x4][0x10] ;  /* 0x01000200ff0477ac */ /* 0x000f620008000a00 */
[----:B-1----:R-:W-:Y:S01]  /*7180*/  MOV R5, UR9 ;  /* 0x0000000900057c02 */ /* 0x002fe20008000f00 */
[----:B------:R-:W-:Y:S01]  /*7190*/  IMAD.U32 R4, RZ, RZ, UR8 ;  /* 0x00000008ff047e24 */ /* 0x000fe2000f8e00ff */
[----:B--2---:R-:W-:Y:S01]  /*71a0*/  MOV R7, UR7 ;  /* 0x0000000700077c02 */ /* 0x004fe20008000f00 */
[----:B------:R-:W-:Y:S01]  /*71b0*/  IMAD.U32 R6, RZ, RZ, UR6 ;  /* 0x00000006ff067e24 */ /* 0x000fe2000f8e00ff */
[----:B-----5:R-:W-:Y:S01]  /*71c0*/  MOV R11, UR5 ;  /* 0x00000005000b7c02 */ /* 0x020fe20008000f00 */
[----:B------:R-:W-:Y:S02]  /*71d0*/  IMAD.U32 R10, RZ, RZ, UR4 ;  /* 0x00000004ff0a7e24 */ /* 0x000fe4000f8e00ff */
[----:B------:R-:W-:Y:S07]  /*71e0*/  LEPC R20, `(.L_x_110) ;  /* 0x000000001014794e */ /* 0x000fee0000000000 */
[----:B---34-:R-:W-:Y:S05]  /*71f0*/  CALL.ABS.NOINC R2 ;  /* 0x0000000002007343 */ /* 0x018fea0003c00000 */
.L_x_110:
[----:B---3--:R-:W-:Y:S01]  /*7200*/  LOP3.LUT R3, R44, 0xffffe000, RZ, 0xc0, !PT ;  /* 0xffffe0002c037812 */ /* 0x008fe200078ec0ff */
[----:B------:R-:W-:Y:S05]  /*7210*/  WARPSYNC.ALL ;  /* 0x0000000000007948 */ /* 0x000fea0003800000 */
[----:B------:R-:W-:Y:S01]  /*7220*/  R2UR UR4, R25 ;  /* 0x00000000190472ca */ /* 0x000fe200000e0000 */
[----:B------:R-:W1:Y:S01]  /*7230*/  S2R R90, SR_CgaCtaId ;  /* 0x00000000005a7919 */ /* 0x000e620000008800 */
[----:B----4-:R-:W-:Y:S01]  /*7240*/  LOP3.LUT R20, R32, 0xffffe000, RZ, 0xc0, !PT ;  /* 0xffffe00020147812 */ /* 0x010fe200078ec0ff */
[----:B------:R-:W-:Y:S01]  /*7250*/  BSSY.RECONVERGENT B0, `(.L_x_111) ;  /* 0x0000060000007945 */ /* 0x000fe20003800200 */
[----:B------:R-:W-:Y:S02]  /*7260*/  ISETP.NE.AND P6, PT, R80, RZ, PT ;  /* 0x000000ff5000720c */ /* 0x000fe40003fc5270 */
[----:B------:R-:W-:Y:S02]  /*7270*/  ISETP.NE.AND P1, PT, R60, RZ, PT ;  /* 0x000000ff3c00720c */ /* 0x000fe40003f25270 */
[----:B------:R-:W-:Y:S05]  /*7280*/  ISETP.NE.U32.OR P0, PT, R79, 0x1, !P6 ;  /* 0x000000014f00780c */ /* 0x000fea0007705470 */
[----:B------:R-:W2:Y:S02]  /*7290*/  LDTM.16dp128bit.x8 R4, tmem[UR4+0x20] ;  /* 0x00002004000479ee */ /* 0x000ea40008180000 */
[C---:B--2---:R-:W-:Y:S01]  /*72a0*/  FMUL R0, R24.reuse, R4 ;  /* 0x0000000418007220 */ /* 0x044fe20000400000 */
        /* <DEDUP_REMOVED lines=17> */
[----:B------:R-:W-:Y:S01]  /*73c0*/  FFMA R16, R27, R20, R0 ;  /* 0x000000141b107223 */ /* 0x000fe20000000000 */
[----:B------:R-:W-:Y:S01]  /*73d0*/  LOP3.LUT R0, R33, 0xffffe000, RZ, 0xc0, !PT ;  /* 0xffffe00021007812 */ /* 0x000fe200078ec0ff */
[----:B------:R-:W-:Y:S01]  /*73e0*/  FMUL R6, R24, R13 ;  /* 0x0000000d18067220 */ /* 0x000fe20000400000 */
[----:B------:R-:W-:Y:S01]  /*73f0*/  LOP3.LUT R13, R34, 0xffffe000, RZ, 0xc0, !PT ;  /* 0xffffe000220d7812 */ /* 0x000fe200078ec0ff */
[C---:B------:R-:W-:Y:S01]  /*7400*/  FMUL R3, R24.reuse, R10 ;  /* 0x0000000a18037220 */ /* 0x040fe20000400000 */
[----:B------:R-:W-:Y:S01]  /*7410*/  F2FP.TF32.F32.PACK_B R31, R31 ;  /* 0x0000001fff1f723e */ /* 0x000fe200024050ff */
[C---:B------:R-:W-:Y:S01]  /*7420*/  FMUL R7, R24.reuse, R14 ;  /* 0x0000000e18077220 */ /* 0x040fe20000400000 */
[----:B------:R-:W-:Y:S01]  /*7430*/  LOP3.LUT R14, R35, 0xffffe000, RZ, 0xc0, !PT ;  /* 0xffffe000230e7812 */ /* 0x000fe200078ec0ff */
[----:B------:R-:W-:Y:S01]  /*7440*/  FMUL R8, R24, R15 ;  /* 0x0000000f18087220 */ /* 0x000fe20000400000 */
[----:B------:R-:W-:Y:S01]  /*7450*/  LOP3.LUT R15, R36, 0xffffe000, RZ, 0xc0, !PT ;  /* 0xffffe000240f7812 */ /* 0x000fe200078ec0ff */
[C---:B------:R-:W-:Y:S01]  /*7460*/  FMUL R10, R24.reuse, R17 ;  /* 0x00000011180a7220 */ /* 0x040fe20000400000 */
[----:B------:R-:W-:Y:S01]  /*7470*/  F2FP.TF32.F32.PACK_B R16, R16 ;  /* 0x00000010ff10723e */ /* 0x000fe200024050ff */
[----:B------:R-:W-:Y:S01]  /*7480*/  FFMA R17, R27, R0, R2 ;  /* 0x000000001b117223 */ /* 0x000fe20000000002 */
[----:B------:R-:W-:Y:S01]  /*7490*/  LOP3.LUT R0, R37, 0xffffe000, RZ, 0xc0, !PT ;  /* 0xffffe00025007812 */ /* 0x000fe200078ec0ff */
[----:B------:R-:W-:Y:S01]  /*74a0*/  FMUL R4, R24, R11 ;  /* 0x0000000b18047220 */ /* 0x000fe20000400000 */
[----:B------:R-:W-:Y:S01]  /*74b0*/  LOP3.LUT R2, R38, 0xffffe000, RZ, 0xc0, !PT ;  /* 0xffffe00026027812 */ /* 0x000fe200078ec0ff */
[----:B------:R-:W-:Y:S01]  /*74c0*/  FMUL R11, R24, R18 ;  /* 0x00000012180b7220 */ /* 0x000fe20000400000 */
[----:B------:R-:W-:Y:S01]  /*74d0*/  F2FP.TF32.F32.PACK_B R17, R17 ;  /* 0x00000011ff11723e */ /* 0x000fe200024050ff */
[----:B------:R-:W-:Y:S01]  /*74e0*/  FFMA R18, R27, R13, R3 ;  /* 0x0000000d1b127223 */ /* 0x000fe20000000003 */
[----:B------:R-:W-:Y:S01]  /*74f0*/  LOP3.LUT R3, R42, 0xffffe000, RZ, 0xc0, !PT ;  /* 0xffffe0002a037812 */ /* 0x000fe200078ec0ff */
[----:B------:R-:W-:Y:S01]  /*7500*/  FMUL R12, R24, R19 ;  /* 0x00000013180c7220 */ /* 0x000fe20000400000 */
[----:B------:R-:W-:Y:S01]  /*7510*/  LOP3.LUT R13, R43, 0xffffe000, RZ, 0xc0, !PT ;  /* 0xffffe0002b0d7812 */ /* 0x000fe200078ec0ff */
[C---:B------:R-:W-:Y:S01]  /*7520*/  FFMA R19, R27.reuse, R14, R4 ;  /* 0x0000000e1b137223 */ /* 0x040fe20000000004 */
[----:B------:R-:W-:Y:S01]  /*7530*/  F2FP.TF32.F32.PACK_B R18, R18 ;  /* 0x00000012ff12723e */ /* 0x000fe200024050ff */
[C---:B------:R-:W-:Y:S01]  /*7540*/  FFMA R4, R27.reuse, R15, R5 ;  /* 0x0000000f1b047223 */ /* 0x040fe20000000005 */
[----:B------:R-:W-:Y:S01]  /*7550*/  FFMA R5, R27, R0, R6 ;  /* 0x000000001b057223 */ /* 0x000fe20000000006 */
[----:B------:R-:W-:Y:S01]  /*7560*/  LOP3.LUT R0, R39, 0xffffe000, RZ, 0xc0, !PT ;  /* 0xffffe00027007812 */ /* 0x000fe200078ec0ff */
[C---:B------:R-:W-:Y:S01]  /*7570*/  FFMA R6, R27.reuse, R2, R7 ;  /* 0x000000021b067223 */ /* 0x040fe20000000007 */
[----:B------:R-:W-:Y:S01]  /*7580*/  LOP3.LUT R2, R40, 0xffffe000, RZ, 0xc0, !PT ;  /* 0xffffe00028027812 */ /* 0x000fe200078ec0ff */
[----:B------:R2:W-:Y:S01]  /*7590*/  STSM.16.M88.4 [R82+0x2400], R28 ;  /* 0x0024001c52007844 */ /* 0x0005e20000000200 */
[----:B------:R-:W-:Y:S01]  /*75a0*/  F2FP.TF32.F32.PACK_B R19, R19 ;  /* 0x00000013ff13723e */ /* 0x000fe200024050ff */
[----:B------:R-:W-:Y:S01]  /*75b0*/  FFMA R7, R27, R0, R8 ;  /* 0x000000001b077223 */ /* 0x000fe20000000008 */
[----:B------:R-:W-:Y:S01]  /*75c0*/  LOP3.LUT R0, R41, 0xffffe000, RZ, 0xc0, !PT ;  /* 0xffffe00029007812 */ /* 0x000fe200078ec0ff */
[C---:B------:R-:W-:Y:S01]  /*75d0*/  FFMA R8, R27.reuse, R2, R9 ;  /* 0x000000021b087223 */ /* 0x040fe20000000009 */
[----:B------:R-:W-:Y:S03]  /*75e0*/  F2FP.TF32.F32.PACK_B R4, R4 ;  /* 0x00000004ff04723e */ /* 0x000fe600024050ff */
[----:B------:R2:W-:Y:S01]  /*75f0*/  STSM.16.M88.4 [R81+0x2400], R16 ;  /* 0x0024001051007844 */ /* 0x0005e20000000200 */
[----:B------:R-:W-:Y:S01]  /*7600*/  F2FP.TF32.F32.PACK_B R5, R5 ;  /* 0x00000005ff05723e */ /* 0x000fe200024050ff */
[C---:B------:R-:W-:Y:S01]  /*7610*/  FFMA R9, R27.reuse, R0, R10 ;  /* 0x000000001b097223 */ /* 0x040fe2000000000a */
[C---:B------:R-:W-:Y:S01]  /*7620*/  FFMA R10, R27.reuse, R3, R11 ;  /* 0x000000031b0a7223 */ /* 0x040fe2000000000b */
[----:B------:R-:W-:Y:S01]  /*7630*/  FFMA R11, R27, R13, R12 ;  /* 0x0000000d1b0b7223 */ /* 0x000fe2000000000c */
[----:B------:R-:W-:Y:S01]  /*7640*/  F2FP.TF32.F32.PACK_B R6, R6 ;  /* 0x00000006ff06723e */ /* 0x000fe200024050ff */
[----:B------:R-:W-:Y:S01]  /*7650*/  IMAD.U32 R2, RZ, RZ, UR49 ;  /* 0x00000031ff027e24 */ /* 0x000fe2000f8e00ff */
[----:B------:R-:W-:Y:S02]  /*7660*/  F2FP.TF32.F32.PACK_B R7, R7 ;  /* 0x00000007ff07723e */ /* 0x000fe400024050ff */
[----:B------:R-:W-:Y:S02]  /*7670*/  F2FP.TF32.F32.PACK_B R8, R8 ;  /* 0x00000008ff08723e */ /* 0x000fe400024050ff */
[----:B------:R-:W-:Y:S01]  /*7680*/  F2FP.TF32.F32.PACK_B R9, R9 ;  /* 0x00000009ff09723e */ /* 0x000fe200024050ff */
[----:B------:R2:W-:Y:S01]  /*7690*/  STSM.16.M88.4 [R83+0x2000], R4 ;  /* 0x0020000453007844 */ /* 0x0005e20000000200 */
[----:B------:R-:W-:Y:S02]  /*76a0*/  F2FP.TF32.F32.PACK_B R10, R10 ;  /* 0x0000000aff0a723e */ /* 0x000fe400024050ff */
[----:B------:R-:W-:Y:S02]  /*76b0*/  F2FP.TF32.F32.PACK_B R11, R11 ;  /* 0x0000000bff0b723e */ /* 0x000fe400024050ff */
[----:B------:R-:W-:Y:S02]  /*76c0*/  @P0 LEA R2, R2, UR48, 0x3 ;  /* 0x0000003002020c11 */ /* 0x000fe4000f8e18ff */
[----:B------:R-:W-:Y:S01]  /*76d0*/  LEA R0, R86, UR48, 0x3 ;  /* 0x0000003056007c11 */ /* 0x000fe2000f8e18ff */
[----:B------:R2:W-:Y:S01]  /*76e0*/  STSM.16.M88.4 [R85+0x2000], R8 ;  /* 0x0020000855007844 */ /* 0x0005e20000000200 */
[----:B------:R-:W-:Y:S01]  /*76f0*/  @P0 SHF.L.U32 R3, R58, 0x1f, RZ ;  /* 0x0000001f3a030819 */ /* 0x000fe200000006ff */
[----:B------:R-:W-:Y:S01]  /*7700*/  @P0 VIADD R2, R2, 0xa0 ;  /* 0x000000a002020836 */ /* 0x000fe20000000000 */
[----:B------:R-:W-:Y:S01]  /*7710*/  @!PT LDS RZ, [RZ] ;  /* 0x00000000fffff984 */ /* 0x000fe20000000800 */
[----:B------:R-:W-:Y:S01]  /*7720*/  @!PT LDS RZ, [RZ] ;  /* 0x00000000fffff984 */ /* 0x000fe20000000800 */
[----:B------:R-:W-:Y:S01]  /*7730*/  @!PT LDS RZ, [RZ] ;  /* 0x00000000fffff984 */ /* 0x000fe20000000800 */
[----:B------:R-:W-:Y:S01]  /*7740*/  @!PT LDS RZ, [RZ] ;  /* 0x00000000fffff984 */ /* 0x000fe20000000800 */
[----:B------:R3:W-:Y:S06]  /*7750*/  MEMBAR.ALL.CTA ;  /* 0x0000000000007992 */ /* 0x0007ec0000008000 */
[----:B---3--:R-:W3:Y:S01]  /*7760*/  FENCE.VIEW.ASYNC.S ;  /* 0x00000000000073c6 */ /* 0x008ee20000000000 */
[----:B-1----:R-:W-:Y:S01]  /*7770*/  @P0 PRMT R2, R90, 0x654, R2 ;  /* 0x000006545a020816 */ /* 0x002fe20000000002 */
[----:B---3--:R-:W-:Y:S06]  /*7780*/  BAR.SYNC.DEFER_BLOCKING 0x1, 0x80 ;  /* 0x0042000000007b1d */ /* 0x008fec0000010000 */
[----:B------:R-:W-:Y:S05]  /*7790*/  @P1 BRA `(.L_x_112) ;  /* 0x00000000002c1947 */ /* 0x000fea0003800000 */
[----:B------:R-:W1:Y:S01]  /*77a0*/  LDCU.64 UR6, c[0x0][0x348] ;  /* 0x00006900ff0677ac */ /* 0x000e620008000a00 */
[----:B------:R-:W-:Y:S02]  /*77b0*/  R2UR UR10, R77 ;  /* 0x000000004d0a72ca */ /* 0x000fe400000e0000 */
[----:B------:R-:W-:Y:S01]  /*77c0*/  R2UR UR11, R75 ;  /* 0x000000004b0b72ca */ /* 0x000fe200000e0000 */
[----:B------:R-:W-:Y:S01]  /*77d0*/  UIADD3 UR9, UPT, UPT, UR41, 0x20, URZ ;  /* 0x0000002029097890 */ /* 0x000fe2000fffe0ff */
[----:B------:R-:W-:Y:S01]  /*77e0*/  R2UR UR12, R76 ;  /* 0x000000004c0c72ca */ /* 0x000fe200000e0000 */
[----:B------:R-:W-:Y:S02]  /*77f0*/  UIADD3 UR8, UPT, UPT, UR48, 0x2400, URZ ;  /* 0x0000240030087890 */ /* 0x000fe4000fffe0ff */
[----:B-1----:R-:W-:Y:S04]  /*7800*/  UIADD3 UR4, UP0, UPT, UR6, 0x680, URZ ;  /* 0x0000068006047890 */ /* 0x002fe8000ff1e0ff */
[----:B------:R-:W-:Y:S09]  /*7810*/  UIADD3.X UR5, UPT, UPT, URZ, UR7, URZ, UP0, !UPT ;  /* 0x00000007ff057290 */ /* 0x000ff200087fe4ff */
[----:B------:R1:W-:Y:S01]  /*7820*/  UTMASTG.4D.IM2COL [UR8], [UR4] ;  /* 0x00000008040073b5 */ /* 0x0003e20008058000 */
[----:B------:R0:W-:Y:S01]  /*7830*/  UTMACMDFLUSH ;  /* 0x00000000000079b7 */ /* 0x0001e20000000000 */
[----:B-1----:R-:W-:Y:S04]  /*7840*/  DEPBAR.LE SB0, 0x1 ;  /* 0x000080400000791a */ /* 0x002fe80000000000 */
.L_x_112:
[----:B------:R-:W-:Y:S05]  /*7850*/  BSYNC.RECONVERGENT B0 ;  /* 0x0000000000007941 */ /* 0x000fea0003800200 */
.L_x_111:
[----:B------:R-:W-:Y:S01]  /*7860*/  BAR.SYNC.DEFER_BLOCKING 0x1, 0x80 ;  /* 0x0042000000007b1d */ /* 0x000fe20000010000 */
[----:B------:R-:W-:Y:S04]  /*7870*/  UIADD3 UR4, UPT, UPT, UR49, 0x1, URZ ;  /* 0x0000000131047890 */ /* 0x000fe8000fffe0ff */
[----:B------:R-:W-:Y:S04]  /*7880*/  UISETP.NE.AND UP0, UPT, UR4, 0x4, UPT ;  /* 0x000000040400788c */ /* 0x000fe8000bf05270 */
[----:B------:R-:W-:Y:S01]  /*7890*/  USEL UR40, UR4, URZ, UP0 ;  /* 0x000000ff04287287 */ /* 0x000fe20008000000 */
[----:B------:R1:W-:Y:S01]  /*78a0*/  @P0 SYNCS.ARRIVE.TRANS64.RED.A1T0 RZ, [R2+URZ], RZ ;  /* 0x000000ff02ff09a7 */ /* 0x0003e200081004ff */
[----:B------:R-:W-:Y:S01]  /*78b0*/  BSSY B1, `(.L_x_113) ;  /* 0x0000017000017945 */ /* 0x000fe20003800000 */
[----:B------:R-:W3:Y:S02]  /*78c0*/  @P0 SYNCS.PHASECHK.TRANS64.TRYWAIT P1, [R0+URZ+0x80], R3 ;  /* 0x00008003000005a7 */ /* 0x000ee400080211ff */
[----:B---3--:R-:W-:Y:S01]  /*78d0*/  @P0 SEL R88, RZ, 0x1, !P1 ;  /* 0x00000001ff580807 */ /* 0x008fe20004800000 */
[----:B-1----:R-:W-:Y:S06]  /*78e0*/  @!P0 BRA `(.L_x_114) ;  /* 0x00000000004c8947 */ /* 0x002fec0003800000 */
[----:B------:R-:W-:Y:S01]  /*78f0*/  ISETP.NE.U32.AND P0, PT, R89, 0x1, PT ;  /* 0x000000015900780c */ /* 0x000fe20003f05070 */
[----:B------:R-:W-:Y:S01]  /*7900*/  BSSY B0, `(.L_x_115) ;  /* 0x0000009000007945 */ /* 0x000fe20003800000 */
[----:B------:R-:W-:Y:S11]  /*7910*/  ISETP.NE.AND P1, PT, R88, RZ, PT ;  /* 0x000000ff5800720c */ /* 0x000ff60003f25270 */
[----:B--2---:R-:W-:Y:S05]  /*7920*/  @P0 IMAD R4, R86, 0x2000, R87 ;  /* 0x0000200056040824 */ /* 0x004fea00078e0257 */
[----:B------:R-:W-:Y:S05]  /*7930*/  @P0 IADD3 R3, PT, PT, R4, UR48, RZ ;  /* 0x0000003004030c10 */ /* 0x000fea000fffe0ff */
[----:B------:R-:W-:Y:S01]  /*7940*/  @P0 IMAD.IADD R2, R91, 0x1, R3 ;  /* 0x000000015b020824 */ /* 0x000fe200078e0203 */
[----:B------:R-:W-:Y:S06]  /*7950*/  @P1 BRA `(.L_x_116) ;  /* 0x00000000000c1947 */ /* 0x000fec0003800000 */
[----:B------:R-:W-:Y:S04]  /*7960*/  SHF.L.U32 R5, R58, 0x1f, RZ ;  /* 0x0000001f3a057819 */ /* 0x000fe800000006ff */
[----:B------:R-:W1:Y:S02]  /*7970*/  SYNCS.PHASECHK.TRANS64.TRYWAIT P1, [R0+URZ+0x80], R5 ;  /* 0x00008005000075a7 */ /* 0x000e6400080211ff */
[----:B-1----:R-:W-:Y:S05]  /*7980*/  @!P1 BRA `(.L_x_117) ;  /* 0x0000002000049947 */ /* 0x002fea0003800000 */
.L_x_116:
[----:B------:R-:W-:Y:S05]  /*7990*/  BSYNC B0 ;  /* 0x0000000000007941 */ /* 0x000fea0003800000 */
.L_x_115:
[C---:B------:R-:W-:Y:S01]  /*79a0*/  @P0 IADD3 R3, PT, PT, R73.reuse, R3, RZ ;  /* 0x0000000349030210 */ /* 0x040fe20007ffe0ff */
[----:B------:R-:W-:Y:S05]  /*79b0*/  @P0 WARPSYNC.ALL ;  /* 0x0000000000000948 */ /* 0x000fea0003800000 */
[----:B------:R3:W4:Y:S01]  /*79c0*/  @P0 LDSM.16.M88.4 R44, [R4+UR48+0x400] ;  /* 0x00040030042c083b */ /* 0x0007220008000200 */
[----:B-1----:R-:W-:Y:S02]  /*79d0*/  @P0 IADD3 R0, PT, PT, R73, R2, RZ ;  /* 0x0000000249000210 */ /* 0x002fe40007ffe0ff */
[----:B------:R-:W-:Y:S01]  /*79e0*/  IADD3 R86, PT, PT, R86, 0x1, RZ ;  /* 0x0000000156567810 */ /* 0x000fe20007ffe0ff */
[----:B------:R3:W1:Y:S04]  /*79f0*/  @P0 LDSM.16.M88.4 R32, [R3+0x400] ;  /* 0x000400000320083b */ /* 0x0006680000000200 */
[----:B------:R3:W2:Y:S04]  /*7a00*/  @P0 LDSM.16.M88.4 R36, [R2+0x400] ;  /* 0x000400000224083b */ /* 0x0006a80000000200 */
[----:B------:R3:W1:Y:S02]  /*7a10*/  @P0 LDSM.16.M88.4 R40, [R0+0x400] ;  /* 0x000400000028083b */ /* 0x0006640000000200 */
.L_x_114:
[----:B------:R-:W-:Y:S05]  /*7a20*/  BSYNC B1 ;  /* 0x0000000000017941 */ /* 0x000fea0003800000 */
.L_x_113:
[----:B---3--:R-:W-:Y:S05]  /*7a30*/  VIADD R0, R25, 0x40 ;  /* 0x0000004019007836 */ /* 0x008fea0000000000 */
[----:B------:R-:W-:Y:S04]  /*7a40*/  SHF.R.U32.HI R0, RZ, 0x15, R0 ;  /* 0x00000015ff007819 */ /* 0x000fe80000011600 */
[----:B------:R-:W-:Y:S11]  /*7a50*/  LOP3.LUT P0, RZ, R0, 0x3, R62, 0x48, !PT ;  /* 0x0000000300ff7812 */ /* 0x000ff6000780483e */
[----:B------:R-:W-:Y:S02]  /*7a60*/  @!UPT UIADD3 URZ, UPT, UPT, URZ, URZ, URZ ;  /* 0x000000fffffff290 */ /* 0x000fe4000fffe0ff */
[----:B------:R-:W-:Y:S05]  /*7a70*/  @!P0 BRA `(.L_x_118) ;  /* 0x0000000000408947 */ /* 0x000fea0003800000 */
[----:B------:R-:W3:Y:S01]  /*7a80*/  LDCU.64 UR8, c[0x4][0x70] ;  /* 0x01000e00ff0877ac */ /* 0x000ee20008000a00 */
[----:B------:R-:W-:Y:S01]  /*7a90*/  MOV R3, 0x0 ;  /* 0x0000000000037802 */ /* 0x000fe20000000f00 */
[----:B------:R-:W-:Y:S02]  /*7aa0*/  HFMA2 R12, -RZ, RZ, 0, 5.9604644775390625e-08 ;  /* 0x00000001ff0c7431 */ /* 0x000fe400000001ff */
[----:B--2---:R-:W-:Y:S02]  /*7ab0*/  IMAD.MOV.U32 R8, RZ, RZ, 0x192 ;  /* 0x00000192ff087424 */ /* 0x004fe400078e00ff */
[----:B------:R-:W-:Y:S01]  /*7ac0*/  IMAD.MOV.U32 R13, RZ, RZ, RZ ;  /* 0x000000ffff0d7224 */ /* 0x000fe200078e00ff */
[----:B------:R-:W2:Y:S01]  /*7ad0*/  LDCU.64 UR6, c[0x4][0x78] ;  /* 0x01000f00ff0677ac */ /* 0x000ea20008000a00 */
[----:B------:R-:W1:Y:S01]  /*7ae0*/  LDC.64 R2, c[0x4][R3] ;  /* 0x0100000003027b82 */ /* 0x000e620000000a00 */
[----:B------:R-:W5:Y:S01]  /*7af0*/  LDCU.64 UR4, c[0x4][0x10] ;  /* 0x01000200ff0477ac */ /* 0x000f620008000a00 */
[----:B---3--:R-:W-:Y:S01]  /*7b00*/  MOV R5, UR9 ;  /* 0x0000000900057c02 */ /* 0x008fe20008000f00 */
[----:B------:R-:W-:Y:S01]  /*7b10*/  IMAD.U32 R4, RZ, RZ, UR8 ;  /* 0x00000008ff047e24 */ /* 0x000fe2000f8e00ff */
[----:B--2---:R-:W-:Y:S01]  /*7b20*/  MOV R7, UR7 ;  /* 0x0000000700077c02 */ /* 0x004fe20008000f00 */
[----:B------:R-:W-:Y:S01]  /*7b30*/  IMAD.U32 R6, RZ, RZ, UR6 ;  /* 0x00000006ff067e24 */ /* 0x000fe2000f8e00ff */
[----:B-----5:R-:W-:Y:S01]  /*7b40*/  MOV R11, UR5 ;  /* 0x00000005000b7c02 */ /* 0x020fe20008000f00 */
[----:B------:R-:W-:Y:S02]  /*7b50*/  IMAD.U32 R10, RZ, RZ, UR4 ;  /* 0x00000004ff0a7e24 */ /* 0x000fe4000f8e00ff */
[----:B------:R-:W-:Y:S07]  /*7b60*/  LEPC R20, `(.L_x_118) ;  /* 0x000000001014794e */ /* 0x000fee0000000000 */
[----:B-1--4-:R-:W-:Y:S05]  /*7b70*/  CALL.ABS.NOINC R2 ;  /* 0x0000000002007343 */ /* 0x012fea0003c00000 */
.L_x_118:
[----:B----4-:R-:W-:Y:S01]  /*7b80*/  LOP3.LUT R20, R44, 0xffffe000, RZ, 0xc0, !PT ;  /* 0xffffe0002c147812 */ /* 0x010fe200078ec0ff */
[----:B------:R-:W-:Y:S05]  /*7b90*/  WARPSYNC.ALL ;  /* 0x0000000000007948 */ /* 0x000fea0003800000 */
[----:B------:R-:W-:Y:S01]  /*7ba0*/  R2UR UR4, R25 ;  /* 0x00000000190472ca */ /* 0x000fe200000e0000 */
[----:B------:R-:W-:Y:S01]  /*7bb0*/  BSSY.RECONVERGENT B0, `(.L_x_119) ;  /* 0x0000061000007945 */ /* 0x000fe20003800200 */
[----:B------:R-:W-:Y:S02]  /*7bc0*/  LOP3.LUT R21, R45, 0xffffe000, RZ, 0xc0, !PT ;  /* 0xffffe0002d157812 */ /* 0x000fe400078ec0ff */
[----:B------:R-:W-:Y:S02]  /*7bd0*/  LOP3.LUT R26, R46, 0xffffe000, RZ, 0xc0, !PT ;  /* 0xffffe0002e1a7812 */ /* 0x000fe400078ec0ff */
[----:B--2---:R-:W-:Y:S02]  /*7be0*/  LOP3.LUT R31, R47, 0xffffe000, RZ, 0xc0, !PT ;  /* 0xffffe0002f1f7812 */ /* 0x004fe400078ec0ff */
[----:B------:R-:W-:Y:S02]  /*7bf0*/  ISETP.NE.AND P6, PT, R80, RZ, PT ;  /* 0x000000ff5000720c */ /* 0x000fe40003fc5270 */
[----:B------:R-:W-:Y:S02]  /*7c00*/  ISETP.NE.AND P1, PT, R60, RZ, PT ;  /* 0x000000ff3c00720c */ /* 0x000fe40003f25270 */
[----:B------:R-:W-:Y:S01]  /*7c10*/  ISETP.NE.U32.OR P0, PT, R79, 0x1, !P6 ;  /* 0x000000014f00780c */ /* 0x000fe20007705470 */
[----:B------:R-:W2:Y:S02]  /*7c20*/  LDTM.16dp128bit.x8 R4, tmem[UR4+0x40] ;  /* 0x00004004000479ee */ /* 0x000ea40008180000 */
[C---:B--2---:R-:W-:Y:S01]  /*7c30*/  FMUL R0, R24.reuse, R4 ;  /* 0x0000000418007220 */ /* 0x044fe20000400000 */
[C---:B------:R-:W-:Y:S01]  /*7c40*/  FMUL R2, R24.reuse, R5 ;  /* 0x0000000518027220 */ /* 0x040fe20000400000 */
[C---:B------:R-:W-:Y:S01]  /*7c50*/  FMUL R3, R24.reuse, R6 ;  /* 0x0000000618037220 */ /* 0x040fe20000400000 */
[----:B------:R-:W-:Y:S01]  /*7c60*/  FMUL R7, R24, R7 ;  /* 0x0000000718077220 */ /* 0x000fe20000400000 */
[C---:B------:R-:W-:Y:S01]  /*7c70*/  FFMA R28, R27.reuse, R20, R0 ;  /* 0x000000141b1c7223 */ /* 0x040fe20000000000 */
[----:B-1----:R-:W-:Y:S01]  /*7c80*/  LOP3.LUT R0, R32, 0xffffe000, RZ, 0xc0, !PT ;  /* 0xffffe00020007812 */ /* 0x002fe200078ec0ff */
[----:B------:R-:W-:Y:S01]  /*7c90*/  FFMA R29, R27, R21, R2 ;  /* 0x000000151b1d7223 */ /* 0x000fe20000000002 */
[----:B------:R-:W-:Y:S01]  /*7ca0*/  LOP3.LUT R2, R33, 0xffffe000, RZ, 0xc0, !PT ;  /* 0xffffe00021027812 */ /* 0x000fe200078ec0ff */
[C---:B------:R-:W-:Y:S01]  /*7cb0*/  FFMA R30, R27.reuse, R26, R3 ;  /* 0x0000001a1b1e7223 */ /* 0x040fe20000000003 */
[----:B------:R-:W-:Y:S01]  /*7cc0*/  LOP3.LUT R3, R34, 0xffffe000, RZ, 0xc0, !PT ;  /* 0xffffe00022037812 */ /* 0x000fe200078ec0ff */
[C---:B------:R-:W-:Y:S01]  /*7cd0*/  FMUL R4, R24.reuse, R8 ;  /* 0x0000000818047220 */ /* 0x040fe20000400000 */
[----:B------:R-:W-:Y:S01]  /*7ce0*/  F2FP.TF32.F32.PACK_B R28, R28 ;  /* 0x0000001cff1c723e */ /* 0x000fe200024050ff */
[----:B------:R-:W-:Y:S01]  /*7cf0*/  FFMA R31, R27, R31, R7 ;  /* 0x0000001f1b1f7223 */ /* 0x000fe20000000007 */
[----:B------:R-:W-:Y:S01]  /*7d00*/  LOP3.LUT R7, R35, 0xffffe000, RZ, 0xc0, !PT ;  /* 0xffffe00023077812 */ /* 0x000fe200078ec0ff */
[C---:B------:R-:W-:Y:S01]  /*7d10*/  FMUL R5, R24.reuse, R9 ;  /* 0x0000000918057220 */ /* 0x040fe20000400000 */
[----:B------:R-:W-:Y:S01]  /*7d20*/  F2FP.TF32.F32.PACK_B R29, R29 ;  /* 0x0000001dff1d723e */ /* 0x000fe200024050ff */
[C---:B------:R-:W-:Y:S01]  /*7d30*/  FMUL R6, R24.reuse, R10 ;  /* 0x0000000a18067220 */ /* 0x040fe20000400000 */
[----:B------:R-:W-:Y:S01]  /*7d40*/  F2FP.TF32.F32.PACK_B R30, R30 ;  /* 0x0000001eff1e723e */ /* 0x000fe200024050ff */
[----:B------:R-:W-:Y:S01]  /*7d50*/  FMUL R11, R24, R11 ;  /* 0x0000000b180b7220 */ /* 0x000fe20000400000 */
[----:B------:R-:W-:Y:S01]  /*7d60*/  F2FP.TF32.F32.PACK_B R31, R31 ;  /* 0x0000001fff1f723e */ /* 0x000fe200024050ff */
[C---:B------:R-:W-:Y:S01]  /*7d70*/  FFMA R4, R27.reuse, R0, R4 ;  /* 0x000000001b047223 */ /* 0x040fe20000000004 */
[----:B------:R-:W-:Y:S01]  /*7d80*/  LOP3.LUT R0, R36, 0xffffe000, RZ, 0xc0, !PT ;  /* 0xffffe00024007812 */ /* 0x000fe200078ec0ff */
        /* <DEDUP_REMOVED lines=18> */
[----:B------:R1:W-:Y:S01]  /*7eb0*/  STSM.16.M88.4 [R82+0x4400], R28 ;  /* 0x0044001c52007844 */ /* 0x0003e20000000200 */
[----:B------:R-:W-:Y:S01]  /*7ec0*/  F2FP.TF32.F32.PACK_B R8, R8 ;  /* 0x00000008ff08723e */ /* 0x000fe200024050ff */
[C---:B------:R-:W-:Y:S01]  /*7ed0*/  FFMA R10, R27.reuse, R3, R10 ;  /* 0x000000031b0a7223 */ /* 0x040fe2000000000a */
[----:B------:R-:W-:Y:S05]  /*7ee0*/  LOP3.LUT R3, R42, 0xffffe000, RZ, 0xc0, !PT ;  /* 0xffffe0002a037812 */ /* 0x000fea00078ec0ff */
[----:B------:R1:W-:Y:S01]  /*7ef0*/  STSM.16.M88.4 [R81+0x4400], R4 ;  /* 0x0044000451007844 */ /* 0x0003e20000000200 */
[----:B------:R-:W-:Y:S01]  /*7f00*/  F2FP.TF32.F32.PACK_B R9, R9 ;  /* 0x00000009ff09723e */ /* 0x000fe200024050ff */
[C---:B------:R-:W-:Y:S01]  /*7f10*/  FMUL R12, R24.reuse, R16 ;  /* 0x00000010180c7220 */ /* 0x040fe20000400000 */
[----:B------:R-:W-:Y:S01]  /*7f20*/  F2FP.TF32.F32.PACK_B R10, R10 ;  /* 0x0000000aff0a723e */ /* 0x000fe200024050ff */
[----:B------:R-:W-:Y:S01]  /*7f30*/  FFMA R11, R27, R11, R15 ;  /* 0x0000000b1b0b7223 */ /* 0x000fe2000000000f */
[C---:B------:R-:W-:Y:S01]  /*7f40*/  FMUL R13, R24.reuse, R17 ;  /* 0x00000011180d7220 */ /* 0x040fe20000400000 */
[C---:B------:R-:W-:Y:S01]  /*7f50*/  FMUL R14, R24.reuse, R18 ;  /* 0x00000012180e7220 */ /* 0x040fe20000400000 */
[----:B------:R-:W-:Y:S01]  /*7f60*/  LOP3.LUT R15, R43, 0xffffe000, RZ, 0xc0, !PT ;  /* 0xffffe0002b0f7812 */ /* 0x000fe200078ec0ff */
[----:B------:R-:W-:Y:S01]  /*7f70*/  FMUL R19, R24, R19 ;  /* 0x0000001318137220 */ /* 0x000fe20000400000 */
[C---:B------:R-:W-:Y:S01]  /*7f80*/  FFMA R12, R27.reuse, R0, R12 ;  /* 0x000000001b0c7223 */ /* 0x040fe2000000000c */
[C---:B------:R-:W-:Y:S01]  /*7f90*/  FFMA R13, R27.reuse, R2, R13 ;  /* 0x000000021b0d7223 */ /* 0x040fe2000000000d */
[C---:B------:R-:W-:Y:S01]  /*7fa0*/  FFMA R14, R27.reuse, R3, R14 ;  /* 0x000000031b0e7223 */ /* 0x040fe2000000000e */
[----:B------:R-:W-:Y:S01]  /*7fb0*/  FFMA R15, R27, R15, R19 ;  /* 0x0000000f1b0f7223 */ /* 0x000fe20000000013 */
[----:B------:R-:W-:Y:S01]  /*7fc0*/  F2FP.TF32.F32.PACK_B R11, R11 ;  /* 0x0000000bff0b723e */ /* 0x000fe200024050ff */
[----:B------:R-:W-:Y:S01]  /*7fd0*/  IMAD.U32 R16, RZ, RZ, UR40 ;  /* 0x00000028ff107e24 */ /* 0x000fe2000f8e00ff */
        /* <DEDUP_REMOVED lines=15> */
[----:B--2---:R-:W2:Y:S01]  /*80d0*/  FENCE.VIEW.ASYNC.S ;  /* 0x00000000000073c6 */ /* 0x004ea20000000000 */
[----:B------:R-:W-:Y:S01]  /*80e0*/  @P0 PRMT R16, R90, 0x654, R16 ;  /* 0x000006545a100816 */ /* 0x000fe20000000010 */
[----:B--2---:R-:W-:Y:S06]  /*80f0*/  BAR.SYNC.DEFER_BLOCKING 0x1, 0x80 ;  /* 0x0042000000007b1d */ /* 0x004fec0000010000 */
[----:B------:R-:W-:Y:S05]  /*8100*/  @P1 BRA `(.L_x_120) ;  /* 0x00000000002c1947 */ /* 0x000fea0003800000 */
[----:B------:R-:W2:Y:S01]  /*8110*/  LDCU.64 UR6, c[0x0][0x348] ;  /* 0x00006900ff0677ac */ /* 0x000ea20008000a00 */
[----:B------:R-:W-:Y:S02]  /*8120*/  R2UR UR10, R77 ;  /* 0x000000004d0a72ca */ /* 0x000fe400000e0000 */
[----:B------:R-:W-:Y:S01]  /*8130*/  R2UR UR11, R75 ;  /* 0x000000004b0b72ca */ /* 0x000fe200000e0000 */
[----:B------:R-:W-:Y:S01]  /*8140*/  UIADD3 UR9, UPT, UPT, UR41, 0x40, URZ ;  /* 0x0000004029097890 */ /* 0x000fe2000fffe0ff */
[----:B------:R-:W-:Y:S01]  /*8150*/  R2UR UR12, R76 ;  /* 0x000000004c0c72ca */ /* 0x000fe200000e0000 */
[----:B------:R-:W-:Y:S02]  /*8160*/  UIADD3 UR8, UPT, UPT, UR48, 0x4400, URZ ;  /* 0x0000440030087890 */ /* 0x000fe4000fffe0ff */
[----:B--2---:R-:W-:Y:S04]  /*8170*/  UIADD3 UR4, UP0, UPT, UR6, 0x680, URZ ;  /* 0x0000068006047890 */ /* 0x004fe8000ff1e0ff */
[----:B------:R-:W-:Y:S09]  /*8180*/  UIADD3.X UR5, UPT, UPT, URZ, UR7, URZ, UP0, !UPT ;  /* 0x00000007ff057290 */ /* 0x000ff200087fe4ff */
[----:B------:R2:W-:Y:S01]  /*8190*/  UTMASTG.4D.IM2COL [UR8], [UR4] ;  /* 0x00000008040073b5 */ /* 0x0005e20008058000 */
[----:B------:R0:W-:Y:S01]  /*81a0*/  UTMACMDFLUSH ;  /* 0x00000000000079b7 */ /* 0x0001e20000000000 */
[----:B--2---:R-:W-:Y:S04]  /*81b0*/  DEPBAR.LE SB0, 0x1 ;  /* 0x000080400000791a */ /* 0x004fe80000000000 */
.L_x_120:
[----:B------:R-:W-:Y:S05]  /*81c0*/  BSYNC.RECONVERGENT B0 ;  /* 0x0000000000007941 */ /* 0x000fea0003800200 */
.L_x_119:
        /* <DEDUP_REMOVED lines=8> */
[----:B--2---:R-:W-:Y:S06]  /*8250*/  @!P0 BRA `(.L_x_122) ;  /* 0x0000000000488947 */ /* 0x004fec0003800000 */
[----:B------:R-:W-:Y:S01]  /*8260*/  ISETP.NE.U32.AND P0, PT, R89, 0x1, PT ;  /* 0x000000015900780c */ /* 0x000fe20003f05070 */
[----:B------:R-:W-:Y:S01]  /*8270*/  BSSY B0, `(.L_x_123) ;  /* 0x0000009000007945 */ /* 0x000fe20003800000 */
[----:B------:R-:W-:Y:S11]  /*8280*/  ISETP.NE.AND P1, PT, R88, RZ, PT ;  /* 0x000000ff5800720c */ /* 0x000ff60003f25270 */
[----:B------:R-:W-:Y:S05]  /*8290*/  @P0 IMAD R86, R86, 0x2000, R87 ;  /* 0x0000200056560824 */ /* 0x000fea00078e0257 */
[----:B------:R-:W-:Y:S05]  /*82a0*/  @P0 IADD3 R0, PT, PT, R86, UR48, RZ ;  /* 0x0000003056000c10 */ /* 0x000fea000fffe0ff */
[----:B------:R-:W-:Y:S01]  /*82b0*/  @P0 IMAD.IADD R91, R91, 0x1, R0 ;  /* 0x000000015b5b0824 */ /* 0x000fe200078e0200 */
[----:B------:R-:W-:Y:S06]  /*82c0*/  @P1 BRA `(.L_x_124) ;  /* 0x00000000000c1947 */ /* 0x000fec0003800000 */
[----:B------:R-:W-:Y:S04]  /*82d0*/  SHF.L.U32 R3, R58, 0x1f, RZ ;  /* 0x0000001f3a037819 */ /* 0x000fe800000006ff */
[----:B------:R-:W2:Y:S02]  /*82e0*/  SYNCS.PHASECHK.TRANS64.TRYWAIT P1, [R2+URZ+0x80], R3 ;  /* 0x00008003020075a7 */ /* 0x000ea400080211ff */
[----:B--2---:R-:W-:Y:S05]  /*82f0*/  @!P1 BRA `(.L_x_125) ;  /* 0x0000001400bc9947 */ /* 0x004fea0003800000 */
.L_x_124:
[----:B------:R-:W-:Y:S05]  /*8300*/  BSYNC B0 ;  /* 0x0000000000007941 */ /* 0x000fea0003800000 */
.L_x_123:
[C---:B--2---:R-:W-:Y:S01]  /*8310*/  @P0 IADD3 R2, PT, PT, R73.reuse, R0, RZ ;  /* 0x0000000049020210 */ /* 0x044fe20007ffe0ff */
[----:B------:R-:W-:Y:S05]  /*8320*/  @P0 WARPSYNC.ALL ;  /* 0x0000000000000948 */ /* 0x000fea0003800000 */
[----:B------:R2:W3:Y:S01]  /*8330*/  @P0 LDSM.16.M88.4 R44, [R86+UR48+0x400] ;  /* 0x00040030562c083b */ /* 0x0004e20008000200 */
[----:B------:R-:W-:Y:S03]  /*8340*/  @P0 IADD3 R0, PT, PT, R73, R91, RZ ;  /* 0x0000005b49000210 */ /* 0x000fe60007ffe0ff */
[----:B------:R2:W4:Y:S04]  /*8350*/  @P0 LDSM.16.M88.4 R32, [R2+0x400] ;  /* 0x000400000220083b */ /* 0x0005280000000200 */
[----:B------:R2:W1:Y:S04]  /*8360*/  @P0 LDSM.16.M88.4 R36, [R91+0x400] ;  /* 0x000400005b24083b */ /* 0x0004680000000200 */
[----:B------:R2:W1:Y:S02]  /*8370*/  @P0 LDSM.16.M88.4 R40, [R0+0x400] ;  /* 0x000400000028083b */ /* 0x0004640000000200 */
.L_x_122:
[----:B------:R-:W-:Y:S05]  /*8380*/  BSYNC B1 ;  /* 0x0000000000017941 */ /* 0x000fea0003800000 */
.L_x_121:
[----:B--2---:R-:W-:Y:S05]  /*8390*/  VIADD R0, R25, 0x60 ;  /* 0x0000006019007836 */ /* 0x004fea0000000000 */
[----:B------:R-:W-:Y:S04]  /*83a0*/  SHF.R.U32.HI R0, RZ, 0x15, R0 ;  /* 0x00000015ff007819 */ /* 0x000fe80000011600 */
[----:B------:R-:W-:Y:S11]  /*83b0*/  LOP3.LUT P0, RZ, R0, 0x3, R62, 0x48, !PT ;  /* 0x0000000300ff7812 */ /* 0x000ff6000780483e */
[----:B------:R-:W-:Y:S02]  /*83c0*/  @!UPT UIADD3 URZ, UPT, UPT, URZ, URZ, URZ ;  /* 0x000000fffffff290 */ /* 0x000fe4000fffe0ff */
[----:B------:R-:W-:Y:S05]  /*83d0*/  @!P0 BRA `(.L_x_126) ;  /* 0x0000000000408947 */ /* 0x000fea0003800000 */
[----:B------:R-:W2:Y:S01]  /*83e0*/  LDCU.64 UR8, c[0x4][0x70] ;  /* 0x01000e00ff0877ac */ /* 0x000ea20008000a00 */
[----:B------:R-:W-:Y:S01]  /*83f0*/  MOV R3, 0x0 ;  /* 0x0000000000037802 */ /* 0x000fe20000000f00 */
[----:B-1----:R-:W-:Y:S02]  /*8400*/  HFMA2 R12, -RZ, RZ, 0, 5.9604644775390625e-08 ;  /* 0x00000001ff0c7431 */ /* 0x002fe400000001ff */
[----:B------:R-:W-:Y:S02]  /*8410*/  IMAD.MOV.U32 R8, RZ, RZ, 0x192 ;  /* 0x00000192ff087424 */ /* 0x000fe400078e00ff */
[----:B------:R-:W-:Y:S01]  /*8420*/  IMAD.MOV.U32 R13, RZ, RZ, RZ ;  /* 0x000000ffff0d7224 */ /* 0x000fe200078e00ff */
[----:B------:R-:W1:Y:S01]  /*8430*/  LDCU.64 UR6, c[0x4][0x78] ;  /* 0x01000f00ff0677ac */ /* 0x000e620008000a00 */
[----:B------:R-:W3:Y:S01]  /*8440*/  LDC.64 R2, c[0x4][R3] ;  /* 0x0100000003027b82 */ /* 0x000ee20000000a00 */
[----:B------:R-:W5:Y:S01]  /*8450*/  LDCU.64 UR4, c[0x4][0x10] ;  /* 0x01000200ff0477ac */ /* 0x000f620008000a00 */
[----:B--2---:R-:W-:Y:S01]  /*8460*/  MOV R5, UR9 ;  /* 0x0000000900057c02 */ /* 0x004fe20008000f00 */
[----:B------:R-:W-:Y:S01]  /*8470*/  IMAD.U32 R4, RZ, RZ, UR8 ;  /* 0x00000008ff047e24 */ /* 0x000fe2000f8e00ff */
[----:B-1----:R-:W-:Y:S01]  /*8480*/  MOV R7, UR7 ;  /* 0x0000000700077c02 */ /* 0x002fe20008000f00 */
[----:B------:R-:W-:Y:S01]  /*8490*/  IMAD.U32 R6, RZ, RZ, UR6 ;  /* 0x00000006ff067e24 */ /* 0x000fe2000f8e00ff */
[----:B-----5:R-:W-:Y:S01]  /*84a0*/  MOV R11, UR5 ;  /* 0x00000005000b7c02 */ /* 0x020fe20008000f00 */
[----:B------:R-:W-:Y:S02]  /*84b0*/  IMAD.U32 R10, RZ, RZ, UR4 ;  /* 0x00000004ff0a7e24 */ /* 0x000fe4000f8e00ff */
[----:B------:R-:W-:Y:S07]  /*84c0*/  LEPC R20, `(.L_x_126) ;  /* 0x000000001014794e */ /* 0x000fee0000000000 */
[----:B---34-:R-:W-:Y:S05]  /*84d0*/  CALL.ABS.NOINC R2 ;  /* 0x0000000002007343 */ /* 0x018fea0003c00000 */
.L_x_126:
[----:B------:R-:W-:Y:S01]  /*84e0*/  ISETP.NE.AND P0, PT, R60, RZ, PT ;  /* 0x000000ff3c00720c */ /* 0x000fe20003f05270 */
[----:B------:R-:W-:Y:S05]  /*84f0*/  WARPSYNC.ALL ;  /* 0x0000000000007948 */ /* 0x000fea0003800000 */
[----:B------:R-:W-:Y:S01]  /*8500*/  R2UR UR4, R25 ;  /* 0x00000000190472ca */ /* 0x000fe200000e0000 */
[----:B------:R-:W2:Y:S01]  /*8510*/  S2UR UR5, SR_CgaCtaId ;  /* 0x00000000000579c3 */ /* 0x000ea20000008800 */
[----:B---3--:R-:W-:Y:S01]  /*8520*/  LOP3.LUT R20, R44, 0xffffe000, RZ, 0xc0, !PT ;  /* 0xffffe0002c147812 */ /* 0x008fe200078ec0ff */
[----:B------:R-:W-:Y:S01]  /*8530*/  BSSY.RECONVERGENT B0, `(.L_x_127) ;  /* 0x000005d000007945 */ /* 0x000fe20003800200 */
[----:B------:R-:W-:Y:S02]  /*8540*/  LOP3.LUT R21, R45, 0xffffe000, RZ, 0xc0, !PT ;  /* 0xffffe0002d157812 */ /* 0x000fe400078ec0ff */
[----:B------:R-:W-:Y:S02]  /*8550*/  LOP3.LUT R25, R46, 0xffffe000, RZ, 0xc0, !PT ;  /* 0xffffe0002e197812 */ /* 0x000fe400078ec0ff */
[----:B------:R-:W-:Y:S02]  /*8560*/  LOP3.LUT R26, R47, 0xffffe000, RZ, 0xc0, !PT ;  /* 0xffffe0002f1a7812 */ /* 0x000fe400078ec0ff */
[----:B----4-:R-:W-:Y:S02]  /*8570*/  LOP3.LUT R32, R32, 0xffffe000, RZ, 0xc0, !PT ;  /* 0xffffe00020207812 */ /* 0x010fe400078ec0ff */
[----:B------:R-:W-:Y:S01]  /*8580*/  LOP3.LUT R33, R33, 0xffffe000, RZ, 0xc0, !PT ;  /* 0xffffe00021217812 */ /* 0x000fe200078ec0ff */
[----:B-1----:R-:W1:Y:S01]  /*8590*/  LDTM.16dp128bit.x8 R4, tmem[UR4+0x60] ;  /* 0x00006004000479ee */ /* 0x002e620008180000 */
[----:B------:R-:W-:Y:S01]  /*85a0*/  R2UR UR4, R84 ;  /* 0x00000000540472ca */ /* 0x000fe200000e0000 */
[----:B------:R-:W-:Y:S01]  /*85b0*/  NOP ;  /* 0x0000000000007918 */ /* 0x000fe20000000000 */
[----:B------:R-:W-:Y:S02]  /*85c0*/  LOP3.LUT R34, R34, 0xffffe000, RZ, 0xc0, !PT ;  /* 0xffffe00022227812 */ /* 0x000fe400078ec0ff */
[----:B------:R-:W-:Y:S02]  /*85d0*/  LOP3.LUT R35, R35, 0xffffe000, RZ, 0xc0, !PT ;  /* 0xffffe00023237812 */ /* 0x000fe400078ec0ff */
[----:B------:R-:W-:Y:S02]  /*85e0*/  LOP3.LUT R36, R36, 0xffffe000, RZ, 0xc0, !PT ;  /* 0xffffe00024247812 */ /* 0x000fe400078ec0ff */
[----:B------:R-:W-:Y:S02]  /*85f0*/  LOP3.LUT R37, R37, 0xffffe000, RZ, 0xc0, !PT ;  /* 0xffffe00025257812 */ /* 0x000fe400078ec0ff */
[----:B------:R-:W-:Y:S02]  /*8600*/  LOP3.LUT R38, R38, 0xffffe000, RZ, 0xc0, !PT ;  /* 0xffffe00026267812 */ /* 0x000fe400078ec0ff */
[----:B------:R-:W-:Y:S01]  /*8610*/  LOP3.LUT R39, R39, 0xffffe000, RZ, 0xc0, !PT ;  /* 0xffffe00027277812 */ /* 0x000fe200078ec0ff */
[----:B------:R-:W-:Y:S01]  /*8620*/  UIADD3 UR4, UPT, UPT, UR4, 0xf0, URZ ;  /* 0x000000f004047890 */ /* 0x000fe2000fffe0ff */
[----:B------:R-:W-:Y:S02]  /*8630*/  LOP3.LUT R40, R40, 0xffffe000, RZ, 0xc0, !PT ;  /* 0xffffe00028287812 */ /* 0x000fe400078ec0ff */
[----:B------:R-:W-:Y:S02]  /*8640*/  LOP3.LUT R41, R41, 0xffffe000, RZ, 0xc0, !PT ;  /* 0xffffe00029297812 */ /* 0x000fe400078ec0ff */
[----:B------:R-:W-:Y:S02]  /*8650*/  LOP3.LUT R42, R42, 0xffffe000, RZ, 0xc0, !PT ;  /* 0xffffe0002a2a7812 */ /* 0x000fe400078ec0ff */
[----:B------:R-:W-:Y:S01]  /*8660*/  LOP3.LUT R43, R43, 0xffffe000, RZ, 0xc0, !PT ;  /* 0xffffe0002b2b7812 */ /* 0x000fe200078ec0ff */
[C---:B-1----:R-:W-:Y:S01]  /*8670*/  FMUL R0, R24.reuse, R4 ;  /* 0x0000000418007220 */ /* 0x042fe20000400000 */
[C---:B------:R-:W-:Y:S01]  /*8680*/  FMUL R2, R24.reuse, R5 ;  /* 0x0000000518027220 */ /* 0x040fe20000400000 */
[C---:B------:R-:W-:Y:S01]  /*8690*/  FMUL R3, R24.reuse, R6 ;  /* 0x0000000618037220 */ /* 0x040fe20000400000 */
[C---:B------:R-:W-:Y:S01]  /*86a0*/  FMUL R7, R24.reuse, R7 ;  /* 0x0000000718077220 */ /* 0x040fe20000400000 */
[C---:B------:R-:W-:Y:S01]  /*86b0*/  FFMA R28, R27.reuse, R20, R0 ;  /* 0x000000141b1c7223 */ /* 0x040fe20000000000 */
[C---:B------:R-:W-:Y:S01]  /*86c0*/  FMUL R4, R24.reuse, R8 ;  /* 0x0000000818047220 */ /* 0x040fe20000400000 */
[C---:B------:R-:W-:Y:S01]  /*86d0*/  FFMA R29, R27.reuse, R21, R2 ;  /* 0x000000151b1d7223 */ /* 0x040fe20000000002 */
[C---:B------:R-:W-:Y:S01]  /*86e0*/  FMUL R5, R24.reuse, R9 ;  /* 0x0000000918057220 */ /* 0x040fe20000400000 */
[C---:B------:R-:W-:Y:S01]  /*86f0*/  FFMA R30, R27.reuse, R25, R3 ;  /* 0x000000191b1e7223 */ /* 0x040fe20000000003 */
[----:B------:R-:W-:Y:S01]  /*8700*/  F2FP.TF32.F32.PACK_B R28, R28 ;  /* 0x0000001cff1c723e */ /* 0x000fe200024050ff */
[C---:B------:R-:W-:Y:S01]  /*8710*/  FMUL R6, R24.reuse, R10 ;  /* 0x0000000a18067220 */ /* 0x040fe20000400000 */
[----:B------:R-:W-:Y:S01]  /*8720*/  F2FP.TF32.F32.PACK_B R29, R29 ;  /* 0x0000001dff1d723e */ /* 0x000fe200024050ff */
[C---:B------:R-:W-:Y:S01]  /*8730*/  FFMA R31, R27.reuse, R26, R7 ;  /* 0x0000001a1b1f7223 */ /* 0x040fe20000000007 */
[C---:B------:R-:W-:Y:S01]  /*8740*/  FMUL R11, R24.reuse, R11 ;  /* 0x0000000b180b7220 */ /* 0x040fe20000400000 */
[----:B--2---:R-:W-:Y:S01]  /*8750*/  UPRMT UR4, UR5, 0x654, UR4 ;  /* 0x0000065405047896 */ /* 0x004fe20008000004 */
[C---:B------:R-:W-:Y:S01]  /*8760*/  FFMA R4, R27.reuse, R32, R4 ;  /* 0x000000201b047223 */ /* 0x040fe20000000004 */
[C---:B------:R-:W-:Y:S01]  /*8770*/  FMUL R8, R24.reuse, R12 ;  /* 0x0000000c18087220 */ /* 0x040fe20000400000 */
[C---:B------:R-:W-:Y:S01]  /*8780*/  FFMA R5, R27.reuse, R33, R5 ;  /* 0x000000211b057223 */ /* 0x040fe20000000005 */
[C---:B------:R-:W-:Y:S01]  /*8790*/  FMUL R9, R24.reuse, R13 ;  /* 0x0000000d18097220 */ /* 0x040fe20000400000 */
[C---:B------:R-:W-:Y:S01]  /*87a0*/  FFMA R6, R27.reuse, R34, R6 ;  /* 0x000000221b067223 */ /* 0x040fe20000000006 */
[C---:B------:R-:W-:Y:S01]  /*87b0*/  FMUL R10, R24.reuse, R14 ;  /* 0x0000000e180a7220 */ /* 0x040fe20000400000 */
[C---:B------:R-:W-:Y:S01]  /*87c0*/  FFMA R7, R27.reuse, R35, R11 ;  /* 0x000000231b077223 */ /* 0x040fe2000000000b */
[C---:B------:R-:W-:Y:S01]  /*87d0*/  FMUL R15, R24.reuse, R15 ;  /* 0x0000000f180f7220 */ /* 0x040fe20000400000 */
[----:B------:R-:W-:Y:S01]  /*87e0*/  F2FP.TF32.F32.PACK_B R30, R30 ;  /* 0x0000001eff1e723e */ /* 0x000fe200024050ff */
[C---:B------:R-:W-:Y:S01]  /*87f0*/  FFMA R8, R27.reuse, R36, R8 ;  /* 0x000000241b087223 */ /* 0x040fe20000000008 */
[----:B------:R-:W-:Y:S01]  /*8800*/  F2FP.TF32.F32.PACK_B R31, R31 ;  /* 0x0000001fff1f723e */ /* 0x000fe200024050ff */
[C---:B------:R-:W-:Y:S01]  /*8810*/  FMUL R12, R24.reuse, R16 ;  /* 0x00000010180c7220 */ /* 0x040fe20000400000 */
[C---:B------:R-:W-:Y:S01]  /*8820*/  FFMA R9, R27.reuse, R37, R9 ;  /* 0x000000251b097223 */ /* 0x040fe20000000009 */
[C---:B------:R-:W-:Y:S01]  /*8830*/  FMUL R13, R24.reuse, R17 ;  /* 0x00000011180d7220 */ /* 0x040fe20000400000 */
[C---:B------:R-:W-:Y:S01]  /*8840*/  FFMA R10, R27.reuse, R38, R10 ;  /* 0x000000261b0a7223 */ /* 0x040fe2000000000a */
[C---:B------:R-:W-:Y:S01]  /*8850*/  FMUL R14, R24.reuse, R18 ;  /* 0x00000012180e7220 */ /* 0x040fe20000400000 */
[C---:B------:R-:W-:Y:S01]  /*8860*/  FFMA R11, R27.reuse, R39, R15 ;  /* 0x000000271b0b7223 */ /* 0x040fe2000000000f */
[----:B------:R-:W-:Y:S01]  /*8870*/  FMUL R19, R24, R19 ;  /* 0x0000001318137220 */ /* 0x000fe20000400000 */
[----:B------:R-:W-:Y:S01]  /*8880*/  F2FP.TF32.F32.PACK_B R4, R4 ;  /* 0x00000004ff04723e */ /* 0x000fe200024050ff */
[C---:B------:R-:W-:Y:S01]  /*8890*/  FFMA R12, R27.reuse, R40, R12 ;  /* 0x000000281b0c7223 */ /* 0x040fe2000000000c */
[----:B------:R-:W-:Y:S01]  /*88a0*/  F2FP.TF32.F32.PACK_B R5, R5 ;  /* 0x00000005ff05723e */ /* 0x000fe200024050ff */
[----:B------:R-:W-:Y:S01]  /*88b0*/  SYNCS.ARRIVE.TRANS64.RED.A1T0 RZ, [UR4], RZ ;  /* 0x000000ffffff79a7 */ /* 0x000fe20008100404 */
[----:B------:R1:W-:Y:S01]  /*88c0*/  STSM.16.M88.4 [R82+0x6400], R28 ;  /* 0x0064001c52007844 */ /* 0x0003e20000000200 */
[----:B------:R-:W-:Y:S01]  /*88d0*/  F2FP.TF32.F32.PACK_B R6, R6 ;  /* 0x00000006ff06723e */ /* 0x000fe200024050ff */
[C---:B------:R-:W-:Y:S01]  /*88e0*/  FFMA R13, R27.reuse, R41, R13 ;  /* 0x000000291b0d7223 */ /* 0x040fe2000000000d */
[----:B------:R-:W-:Y:S01]  /*88f0*/  F2FP.TF32.F32.PACK_B R7, R7 ;  /* 0x00000007ff07723e */ /* 0x000fe200024050ff */
[C---:B------:R-:W-:Y:S01]  /*8900*/  FFMA R14, R27.reuse, R42, R14 ;  /* 0x0000002a1b0e7223 */ /* 0x040fe2000000000e */
[----:B------:R-:W-:Y:S01]  /*8910*/  FFMA R15, R27, R43, R19 ;  /* 0x0000002b1b0f7223 */ /* 0x000fe20000000013 */
[----:B------:R-:W-:Y:S02]  /*8920*/  F2FP.TF32.F32.PACK_B R8, R8 ;  /* 0x00000008ff08723e */ /* 0x000fe400024050ff */
[----:B------:R1:W-:Y:S01]  /*8930*/  STSM.16.M88.4 [R81+0x6400], R4 ;  /* 0x0064000451007844 */ /* 0x0003e20000000200 */
[----:B------:R-:W-:Y:S02]  /*8940*/  F2FP.TF32.F32.PACK_B R9, R9 ;  /* 0x00000009ff09723e */ /* 0x000fe400024050ff */
[----:B------:R-:W-:Y:S02]  /*8950*/  F2FP.TF32.F32.PACK_B R10, R10 ;  /* 0x0000000aff0a723e */ /* 0x000fe400024050ff */
[----:B------:R-:W-:Y:S02]  /*8960*/  F2FP.TF32.F32.PACK_B R11, R11 ;  /* 0x0000000bff0b723e */ /* 0x000fe400024050ff */
[----:B------:R-:W-:Y:S02]  /*8970*/  F2FP.TF32.F32.PACK_B R12, R12 ;  /* 0x0000000cff0c723e */ /* 0x000fe400024050ff */
[----:B------:R-:W-:Y:S01]  /*8980*/  F2FP.TF32.F32.PACK_B R13, R13 ;  /* 0x0000000dff0d723e */ /* 0x000fe200024050ff */
[----:B------:R1:W-:Y:S01]  /*8990*/  STSM.16.M88.4 [R83+0x6000], R8 ;  /* 0x0060000853007844 */ /* 0x0003e20000000200 */
[----:B------:R-:W-:Y:S02]  /*89a0*/  F2FP.TF32.F32.PACK_B R14, R14 ;  /* 0x0000000eff0e723e */ /* 0x000fe400024050ff */
[----:B------:R-:W-:Y:S05]  /*89b0*/  F2FP.TF32.F32.PACK_B R15, R15 ;  /* 0x0000000fff0f723e */ /* 0x000fea00024050ff */
[----:B------:R1:W-:Y:S01]  /*89c0*/  STSM.16.M88.4 [R85+0x6000], R12 ;  /* 0x0060000c55007844 */ /* 0x0003e20000000200 */
        /* <DEDUP_REMOVED lines=19> */
.L_x_128:
[----:B------:R-:W-:Y:S05]  /*8b00*/  BSYNC.RECONVERGENT B0 ;  /* 0x0000000000007941 */ /* 0x000fea0003800200 */
.L_x_127:
[----:B------:R-:W-:Y:S01]  /*8b10*/  BAR.SYNC.DEFER_BLOCKING 0x1, 0x80 ;  /* 0x0042000000007b1d */ /* 0x000fe20000010000 */
[----:B------:R-:W-:Y:S01]  /*8b20*/  UISETP.NE.AND UP0, UPT, UR52, -0x4, UPT ;  /* 0xfffffffc3400788c */ /* 0x000fe2000bf05270 */
[----:B------:R-:W-:Y:S08]  /*8b30*/  IADD3 R22, PT, PT, R22, 0x1, RZ ;  /* 0x0000000116167810 */ /* 0x000ff00007ffe0ff */
[----:B------:R-:W-:Y:S05]  /*8b40*/  BRA.U !UP0, `(.L_x_129) ;  /* 0x0000000108287547 */ /* 0x000fea000b800000 */
[----:B------:R-:W-:Y:S01]  /*8b50*/  ISETP.NE.AND P0, PT, R80, RZ, PT ;  /* 0x000000ff5000720c */ /* 0x000fe20003f05270 */
[----:B------:R-:W-:Y:S01]  /*8b60*/  IMAD.U32 R0, RZ, RZ, UR49 ;  /* 0x00000031ff007e24 */ /* 0x000fe2000f8e00ff */
[----:B------:R-:W-:Y:S02]  /*8b70*/  UIADD3 UR4, UPT, UPT, UR49, 0x1, URZ ;  /* 0x0000000131047890 */ /* 0x000fe4000fffe0ff */
[----:B------:R-:W-:Y:S02]  /*8b80*/  ISETP.NE.U32.OR P0, PT, R79, 0x1, !P0 ;  /* 0x000000014f00780c */ /* 0x000fe40004705470 */
[----:B------:R-:W-:Y:S04]  /*8b90*/  UISETP.NE.AND UP0, UPT, UR4, 0x4, UPT ;  /* 0x000000040400788c */ /* 0x000fe8000bf05270 */
[----:B------:R-:W-:Y:S07]  /*8ba0*/  USEL UR49, UR4, URZ, UP0 ;  /* 0x000000ff04317287 */ /* 0x000fee0008000000 */
[----:B------:R-:W-:Y:S05]  /*8bb0*/  @P0 LEA R0, R0, UR48, 0x3 ;  /* 0x0000003000000c11 */ /* 0x000fea000f8e18ff */
[----:B------:R-:W-:Y:S05]  /*8bc0*/  @P0 VIADD R0, R0, 0xa0 ;  /* 0x000000a000000836 */ /* 0x000fea0000000000 */
[----:B------:R-:W-:Y:S04]  /*8bd0*/  @P0 PRMT R0, R90, 0x654, R0 ;  /* 0x000006545a000816 */ /* 0x000fe80000000000 */
[----:B------:R2:W-:Y:S03]  /*8be0*/  @P0 SYNCS.ARRIVE.TRANS64.RED.A1T0 RZ, [R0+URZ], RZ ;  /* 0x000000ff00ff09a7 */ /* 0x0005e600081004ff */
.L_x_129:
[----:B------:R-:W-:Y:S01]  /*8bf0*/  R2UR UR5, R69 ;  /* 0x00000000450572ca */ /* 0x000fe200000e0000 */
[----:B------:R-:W-:Y:S01]  /*8c00*/  UIADD3 UR52, UPT, UPT, UR52, 0x4, URZ ;  /* 0x0000000434347890 */ /* 0x000fe2000fffe0ff */
[----:B------:R-:W-:Y:S01]  /*8c10*/  R2UR UR4, R70 ;  /* 0x00000000460472ca */ /* 0x000fe200000e0000 */
[----:B------:R-:W-:Y:S01]  /*8c20*/  UMOV UR51, UR61 ;  /* 0x0000003d00337c82 */ /* 0x000fe20008000000 */
[----:B------:R-:W-:Y:S02]  /*8c30*/  LOP3.LUT P0, RZ, R54, 0x1, RZ, 0xc0, !PT ;  /* 0x0000000136ff7812 */ /* 0x000fe4000780c0ff */
[----:B------:R-:W-:Y:S02]  /*8c40*/  ISETP.NE.AND P1, PT, R22, 0x2, PT ;  /* 0x000000021600780c */ /* 0x000fe40003f25270 */
[----:B------:R-:W-:Y:S02]  /*8c50*/  LOP3.LUT R56, R56, 0x1, RZ, 0x3c, !PT ;  /* 0x0000000138387812 */ /* 0x000fe400078e3cff */
[----:B--2---:R-:W-:Y:S02]  /*8c60*/  SEL R0, RZ, 0x1, P1 ;  /* 0x00000001ff007807 */ /* 0x004fe40000800000 */
[----:B------:R-:W-:Y:S01]  /*8c70*/  SEL R22, R22, RZ, P1 ;  /* 0x000000ff16167207 */ /* 0x000fe20000800000 */
[----:B------:R-:W-:Y:S01]  /*8c80*/  UIADD3 UR20, UPT, UPT, UR36, UR5, URZ ;  /* 0x0000000524147290 */ /* 0x000fe2000fffe0ff */
[----:B------:R-:W-:Y:S01]  /*8c90*/  LOP3.LUT R57, R57, R0, RZ, 0x3c, !PT ;  /* 0x0000000039397212 */ /* 0x000fe200078e3cff */
[----:B------:R-:W-:Y:S02]  /*8ca0*/  UIADD3 UR50, UPT, UPT, UR37, UR4, URZ ;  /* 0x0000000425327290 */ /* 0x000fe4000fffe0ff */
[----:B------:R-:W-:Y:S10]  /*8cb0*/  @P0 BRA `(.L_x_130) ;  /* 0xffffffc800600947 */ /* 0x000ff4000383ffff */
[----:B------:R-:W-:-:S13]  /*8cc0*/  R2UR UR4, R71 ;  /* 0x00000000470472ca */ /* 0x000fda00000e0000 */
[----:B------:R-:W-:-:S09]  /*8cd0*/  UISETP.NE.AND UP0, UPT, UR4, URZ, UPT ;  /* 0x000000ff0400728c */ /* 0x000fd2000bf05270 */
[----:B------:R-:W-:Y:S05]  /*8ce0*/  BRA.U !UP0, `(.L_x_131) ;  /* 0x0000000108487547 */ /* 0x000fea000b800000 */
[----:B------:R-:W2:Y:S02]  /*8cf0*/  LDCU.64 UR4, c[0x0][0x890] ;  /* 0x00011200ff0477ac */ /* 0x000ea40008000a00 */
[----:B--2---:R-:W-:-:S04]  /*8d00*/  UISETP.NE.U32.AND UP0, UPT, UR4, URZ, UPT ;  /* 0x000000ff0400728c */ /* 0x004fc8000bf05070 */
[----:B------:R-:W-:-:S09]  /*8d10*/  UISETP.NE.AND.EX UP0, UPT, UR5, URZ, UPT, UP0 ;  /* 0x000000ff0500728c */ /* 0x000fd2000bf05300 */
[----:B------:R-:W-:Y:S05]  /*8d20*/  BRA.U UP0, `(.L_x_132) ;  /* 0x00000001000c7547 */ /* 0x000fea000b800000 */
[----:B------:R-:W-:-:S13]  /*8d30*/  FSETP.NEU.AND P0, PT, R27, RZ, PT ;  /* 0x000000ff1b00720b */ /* 0x000fda0003f0d000 */
[----:B------:R-:W-:Y:S05]  /*8d40*/  @!P0 EXIT ;  /* 0x000000000000894d */ /* 0x000fea0003800000 */
[----:B------:R-:W-:Y:S05]  /*8d50*/  BRA `(.L_x_131) ;  /* 0x00000000002c7947 */ /* 0x000fea0003800000 */
.L_x_132:
[----:B------:R-:W-:Y:S01]  /*8d60*/  ISETP.NE.AND P0, PT, R78, RZ, PT ;  /* 0x000000ff4e00720c */ /* 0x000fe20003f05270 */
[----:B------:R-:W-:-:S12]  /*8d70*/  BSSY.RECONVERGENT B0, `(.L_x_131) ;  /* 0x0000009000007945 */ /* 0x000fd80003800200 */
[----:B------:R-:W-:Y:S05]  /*8d80*/  @P0 BRA `(.L_x_133) ;  /* 0x0000000000140947 */ /* 0x000fea0003800000 */
[----:B------:R-:W2:Y:S02]  /*8d90*/  LDCU.64 UR4, c[0x0][0x888] ;  /* 0x00011100ff0477ac */ /* 0x000ea40008000a00 */
[----:B--2---:R-:W-:-:S04]  /*8da0*/  ISETP.NE.U32.AND P0, PT, RZ, UR4, PT ;  /* 0x00000004ff007c0c */ /* 0x004fc8000bf05070 */
[----:B------:R-:W-:-:S13]  /*8db0*/  ISETP.NE.AND.EX P0, PT, RZ, UR5, PT, P0 ;  /* 0x00000005ff007c0c */ /* 0x000fda000bf05300 */
[----:B------:R-:W-:Y:S05]  /*8dc0*/  @!P0 EXIT ;  /* 0x000000000000894d */ /* 0x000fea0003800000 */
[----:B------:R-:W-:Y:S05]  /*8dd0*/  BRA `(.L_x_134) ;  /* 0x0000000000087947 */ /* 0x000fea0003800000 */
.L_x_133:
[----:B------:R-:W-:-:S13]  /*8de0*/  FSETP.NEU.AND P0, PT, R27, RZ, PT ;  /* 0x000000ff1b00720b */ /* 0x000fda0003f0d000 */
[----:B------:R-:W-:Y:S05]  /*8df0*/  @!P0 EXIT ;  /* 0x000000000000894d */ /* 0x000fea0003800000 */
.L_x_134:
[----:B------:R-:W-:Y:S05]  /*8e00*/  BSYNC.RECONVERGENT B0 ;  /* 0x0000000000007941 */ /* 0x000fea0003800200 */
.L_x_131:
[----:B------:R-:W2:Y:S01]  /*8e10*/  S2UR UR5, SR_CgaCtaId ;  /* 0x00000000000579c3 */ /* 0x000ea20000008800 */
[----:B------:R-:W-:Y:S01]  /*8e20*/  ULEA UR4, UR49, UR48, 0x3 ;  /* 0x0000003031047291 */ /* 0x000fe2000f8e18ff */
[----:B------:R-:W-:-:S04]  /*8e30*/  DEPBAR.LE SB0, 0x0 ;  /* 0x000080000000791a */ /* 0x000fc80000000000 */
[----:B------:R-:W-:-:S04]  /*8e40*/  UIADD3 UR4, UPT, UPT, UR4, 0xa0, URZ ;  /* 0x000000a004047890 */ /* 0x000fc8000fffe0ff */
[----:B--2---:R-:W-:-:S09]  /*8e50*/  UPRMT UR4, UR5, 0x654, UR4 ;  /* 0x0000065405047896 */ /* 0x004fd20008000004 */
[----:B------:R-:W-:Y:S01]  /*8e60*/  SYNCS.ARRIVE.TRANS64.RED.A1T0 RZ, [UR4], RZ ;  /* 0x000000ffffff79a7 */ /* 0x000fe20008100404 */
[----:B------:R-:W-:Y:S05]  /*8e70*/  EXIT ;  /* 0x000000000000794d */ /* 0x000fea0003800000 */
.L_x_25:
[----:B------:R-:W-:Y:S07]  /*8e80*/  MOV R0, UR9 ;  /* 0x0000000900007c02 */ /* 0x000fee0008000f00 */
.L_x_135:
[----:B-1----:R1:W2:Y:S02]  /*8e90*/  SYNCS.PHASECHK.TRANS64.TRYWAIT P0, [R0+URZ+0x40], R5 ;  /* 0x00004005000075a7 */ /* 0x0022a400080011ff */
[----:B--2---:R-:W-:Y:S05]  /*8ea0*/  @!P0 NANOSLEEP.SYNCS 0x989680 ;  /* 0x009896800000895d */ /* 0x004fea0003900000 */
[----:B------:R-:W2:Y:S02]  /*8eb0*/  @!P0 SYNCS.PHASECHK.TRANS64 P0, [R0+URZ+0x40], R5 ;  /* 0x00004005000085a7 */ /* 0x000ea400080010ff */
[----:B--2---:R-:W-:Y:S05]  /*8ec0*/  @!P0 BRA `(.L_x_135) ;  /* 0xfffffffc00f08947 */ /* 0x004fea000383ffff */
[----:B------:R-:W-:Y:S05]  /*8ed0*/  BRA `(.L_x_24) ;  /* 0xffffff8800f47947 */ /* 0x000fea000383ffff */
.L_x_32:
[----:B------:R-:W-:Y:S07]  /*8ee0*/  MOV R0, UR9 ;  /* 0x0000000900007c02 */ /* 0x000fee0008000f00 */
.L_x_136:
[----:B-1----:R1:W2:Y:S02]  /*8ef0*/  SYNCS.PHASECHK.TRANS64.TRYWAIT P0, [R0+URZ+0x40], R5 ;  /* 0x00004005000075a7 */ /* 0x0022a400080011ff */
[----:B--2---:R-:W-:Y:S05]  /*8f00*/  @!P0 NANOSLEEP.SYNCS 0x989680 ;  /* 0x009896800000895d */ /* 0x004fea0003900000 */
[----:B------:R-:W2:Y:S02]  /*8f10*/  @!P0 SYNCS.PHASECHK.TRANS64 P0, [R0+URZ+0x40], R5 ;  /* 0x00004005000085a7 */ /* 0x000ea400080010ff */
[----:B--2---:R-:W-:Y:S05]  /*8f20*/  @!P0 BRA `(.L_x_136) ;  /* 0xfffffffc00f08947 */ /* 0x004fea000383ffff */
[----:B------:R-:W-:Y:S05]  /*8f30*/  BRA `(.L_x_31) ;  /* 0xffffff9000447947 */ /* 0x000fea000383ffff */
.L_x_37:
[----:B------:R-:W-:-:S07]  /*8f40*/  MOV R0, UR24 ;  /* 0x0000001800007c02 */ /* 0x000fce0008000f00 */
.L_x_137:
[----:B-1----:R1:W2:Y:S02]  /*8f50*/  SYNCS.PHASECHK.TRANS64.TRYWAIT P0, [R0+URZ+0xd0], R4 ;  /* 0x0000d004000075a7 */ /* 0x0022a400080011ff */
[----:B--2---:R-:W-:Y:S05]  /*8f60*/  @!P0 NANOSLEEP.SYNCS 0x989680 ;  /* 0x009896800000895d */ /* 0x004fea0003900000 */
[----:B------:R-:W2:Y:S02]  /*8f70*/  @!P0 SYNCS.PHASECHK.TRANS64 P0, [R0+URZ+0xd0], R4 ;  /* 0x0000d004000085a7 */ /* 0x000ea400080010ff */
[----:B--2---:R-:W-:Y:S05]  /*8f80*/  @!P0 BRA `(.L_x_137) ;  /* 0xfffffffc00f08947 */ /* 0x004fea000383ffff */
[----:B------:R-:W-:Y:S05]  /*8f90*/  BRA `(.L_x_138) ;  /* 0xffffff9400087947 */ /* 0x000fea000383ffff */
.L_x_41:
[----:B------:R-:W-:-:S07]  /*8fa0*/  MOV R0, UR4 ;  /* 0x0000000400007c02 */ /* 0x000fce0008000f00 */
.L_x_139:
[----:B-1----:R1:W2:Y:S02]  /*8fb0*/  SYNCS.PHASECHK.TRANS64.TRYWAIT P0, [R0+URZ], R2 ;  /* 0x00000002000075a7 */ /* 0x0022a400080011ff */
[----:B--2---:R-:W-:Y:S05]  /*8fc0*/  @!P0 NANOSLEEP.SYNCS 0x989680 ;  /* 0x009896800000895d */ /* 0x004fea0003900000 */
[----:B------:R-:W2:Y:S02]  /*8fd0*/  @!P0 SYNCS.PHASECHK.TRANS64 P0, [R0+URZ], R2 ;  /* 0x00000002000085a7 */ /* 0x000ea400080010ff */
[----:B--2---:R-:W-:Y:S05]  /*8fe0*/  @!P0 BRA `(.L_x_139) ;  /* 0xfffffffc00f08947 */ /* 0x004fea000383ffff */
[----:B------:R-:W-:Y:S05]  /*8ff0*/  BRA `(.L_x_140) ;  /* 0xffffff98009c7947 */ /* 0x000fea000383ffff */
.L_x_42:
[----:B------:R-:W-:-:S07]  /*9000*/  MOV R0, UR5 ;  /* 0x0000000500007c02 */ /* 0x000fce0008000f00 */
.L_x_141:
[----:B-1----:R1:W2:Y:S02]  /*9010*/  SYNCS.PHASECHK.TRANS64.TRYWAIT P0, [R0+URZ], R3 ;  /* 0x00000003000075a7 */ /* 0x0022a400080011ff */
[----:B--2---:R-:W-:Y:S05]  /*9020*/  @!P0 NANOSLEEP.SYNCS 0x989680 ;  /* 0x009896800000895d */ /* 0x004fea0003900000 */
[----:B------:R-:W2:Y:S02]  /*9030*/  @!P0 SYNCS.PHASECHK.TRANS64 P0, [R0+URZ], R3 ;  /* 0x00000003000085a7 */ /* 0x000ea400080010ff */
[----:B--2---:R-:W-:Y:S05]  /*9040*/  @!P0 BRA `(.L_x_141) ;  /* 0xfffffffc00f08947 */ /* 0x004fea000383ffff */
[----:B------:R-:W-:Y:S05]  /*9050*/  BRA `(.L_x_142) ;  /* 0xffffff9800a87947 */ /* 0x000fea000383ffff */
.L_x_43:
[----:B------:R-:W-:-:S07]  /*9060*/  MOV R0, UR5 ;  /* 0x0000000500007c02 */ /* 0x000fce0008000f00 */
.L_x_143:
[----:B-1----:R1:W2:Y:S02]  /*9070*/  SYNCS.PHASECHK.TRANS64.TRYWAIT P0, [R0+URZ], R3 ;  /* 0x00000003000075a7 */ /* 0x0022a400080011ff */
[----:B--2---:R-:W-:Y:S05]  /*9080*/  @!P0 NANOSLEEP.SYNCS 0x989680 ;  /* 0x009896800000895d */ /* 0x004fea0003900000 */
[----:B------:R-:W2:Y:S02]  /*9090*/  @!P0 SYNCS.PHASECHK.TRANS64 P0, [R0+URZ], R3 ;  /* 0x00000003000085a7 */ /* 0x000ea400080010ff */
[----:B--2---:R-:W-:Y:S05]  /*90a0*/  @!P0 BRA `(.L_x_143) ;  /* 0xfffffffc00f08947 */ /* 0x004fea000383ffff */
[----:B------:R-:W-:Y:S05]  /*90b0*/  BRA `(.L_x_144) ;  /* 0xffffff9800b47947 */ /* 0x000fea000383ffff */
.L_x_44:
[----:B------:R-:W-:-:S07]  /*90c0*/  MOV R0, UR5 ;  /* 0x0000000500007c02 */ /* 0x000fce0008000f00 */
.L_x_145:
[----:B-1----:R1:W2:Y:S02]  /*90d0*/  SYNCS.PHASECHK.TRANS64.TRYWAIT P0, [R0+URZ], R3 ;  /* 0x00000003000075a7 */ /* 0x0022a400080011ff */
[----:B--2---:R-:W-:Y:S05]  /*90e0*/  @!P0 NANOSLEEP.SYNCS 0x989680 ;  /* 0x009896800000895d */ /* 0x004fea0003900000 */
[----:B------:R-:W2:Y:S02]  /*90f0*/  @!P0 SYNCS.PHASECHK.TRANS64 P0, [R0+URZ], R3 ;  /* 0x00000003000085a7 */ /* 0x000ea400080010ff */
[----:B--2---:R-:W-:Y:S05]  /*9100*/  @!P0 BRA `(.L_x_145) ;  /* 0xfffffffc00f08947 */ /* 0x004fea000383ffff */
[----:B------:R-:W-:Y:S05]  /*9110*/  BRA `(.L_x_146) ;  /* 0xffffff9800c07947 */ /* 0x000fea000383ffff */
.L_x_45:
[----:B------:R-:W-:-:S07]  /*9120*/  MOV R0, UR5 ;  /* 0x0000000500007c02 */ /* 0x000fce0008000f00 */
.L_x_147:
[----:B-1----:R1:W2:Y:S02]  /*9130*/  SYNCS.PHASECHK.TRANS64.TRYWAIT P0, [R0+URZ], R3 ;  /* 0x00000003000075a7 */ /* 0x0022a400080011ff */
[----:B--2---:R-:W-:Y:S05]  /*9140*/  @!P0 NANOSLEEP.SYNCS 0x989680 ;  /* 0x009896800000895d */ /* 0x004fea0003900000 */
[----:B------:R-:W2:Y:S02]  /*9150*/  @!P0 SYNCS.PHASECHK.TRANS64 P0, [R0+URZ], R3 ;  /* 0x00000003000085a7 */ /* 0x000ea400080010ff */
[----:B--2---:R-:W-:Y:S05]  /*9160*/  @!P0 BRA `(.L_x_147) ;  /* 0xfffffffc00f08947 */ /* 0x004fea000383ffff */
[----:B------:R-:W-:Y:S05]  /*9170*/  BRA `(.L_x_148) ;  /* 0xffffff9800cc7947 */ /* 0x000fea000383ffff */
.L_x_46:
[----:B------:R-:W-:-:S07]  /*9180*/  MOV R0, UR5 ;  /* 0x0000000500007c02 */ /* 0x000fce0008000f00 */
.L_x_149:
[----:B-1----:R1:W2:Y:S02]  /*9190*/  SYNCS.PHASECHK.TRANS64.TRYWAIT P0, [R0+URZ], R3 ;  /* 0x00000003000075a7 */ /* 0x0022a400080011ff */
[----:B--2---:R-:W-:Y:S05]  /*91a0*/  @!P0 NANOSLEEP.SYNCS 0x989680 ;  /* 0x009896800000895d */ /* 0x004fea0003900000 */
[----:B------:R-:W2:Y:S02]  /*91b0*/  @!P0 SYNCS.PHASECHK.TRANS64 P0, [R0+URZ], R3 ;  /* 0x00000003000085a7 */ /* 0x000ea400080010ff */
[----:B--2---:R-:W-:Y:S05]  /*91c0*/  @!P0 BRA `(.L_x_149) ;  /* 0xfffffffc00f08947 */ /* 0x004fea000383ffff */
[----:B------:R-:W-:Y:S05]  /*91d0*/  BRA `(.L_x_150) ;  /* 0xffffff9800d87947 */ /* 0x000fea000383ffff */
.L_x_47:
[----:B------:R-:W-:-:S07]  /*91e0*/  MOV R0, UR5 ;  /* 0x0000000500007c02 */ /* 0x000fce0008000f00 */
.L_x_151:
[----:B-1----:R1:W2:Y:S02]  /*91f0*/  SYNCS.PHASECHK.TRANS64.TRYWAIT P0, [R0+URZ], R3 ;  /* 0x00000003000075a7 */ /* 0x0022a400080011ff */
[----:B--2---:R-:W-:Y:S05]  /*9200*/  @!P0 NANOSLEEP.SYNCS 0x989680 ;  /* 0x009896800000895d */ /* 0x004fea0003900000 */
[----:B------:R-:W2:Y:S02]  /*9210*/  @!P0 SYNCS.PHASECHK.TRANS64 P0, [R0+URZ], R3 ;  /* 0x00000003000085a7 */ /* 0x000ea400080010ff */
[----:B--2---:R-:W-:Y:S05]  /*9220*/  @!P0 BRA `(.L_x_151) ;  /* 0xfffffffc00f08947 */ /* 0x004fea000383ffff */
[----:B------:R-:W-:Y:S05]  /*9230*/  BRA `(.L_x_152) ;  /* 0xffffff9800e47947 */ /* 0x000fea000383ffff */
.L_x_50:
[----:B------:R-:W-:-:S07]  /*9240*/  MOV R4, UR4 ;  /* 0x0000000400047c02 */ /* 0x000fce0008000f00 */
.L_x_153:
[----:B--2---:R2:W3:Y:S02]  /*9250*/  SYNCS.PHASECHK.TRANS64.TRYWAIT P1, [R4+URZ+0xd8], R6 ;  /* 0x0000d806040075a7 */ /* 0x0044e400080211ff */
[----:B---3--:R-:W-:Y:S05]  /*9260*/  @!P1 NANOSLEEP.SYNCS 0x989680 ;  /* 0x009896800000995d */ /* 0x008fea0003900000 */
[----:B------:R-:W3:Y:S02]  /*9270*/  @!P1 SYNCS.PHASECHK.TRANS64 P1, [R4+URZ+0xd8], R6 ;  /* 0x0000d806040095a7 */ /* 0x000ee400080210ff */
[----:B---3--:R-:W-:Y:S05]  /*9280*/  @!P1 BRA `(.L_x_153) ;  /* 0xfffffffc00f09947 */ /* 0x008fea000383ffff */
[----:B------:R-:W-:Y:S05]  /*9290*/  BRA `(.L_x_154) ;  /* 0xffffff9c00507947 */ /* 0x000fea000383ffff */
.L_x_51:
[----:B--2---:R-:W-:-:S07]  /*92a0*/  MOV R4, UR4 ;  /* 0x0000000400047c02 */ /* 0x004fce0008000f00 */
.L_x_155:
[----:B--2---:R2:W3:Y:S02]  /*92b0*/  SYNCS.PHASECHK.TRANS64.TRYWAIT P1, [R4+URZ+0xd0], R5 ;  /* 0x0000d005040075a7 */ /* 0x0044e400080211ff */
[----:B---3--:R-:W-:Y:S05]  /*92c0*/  @!P1 NANOSLEEP.SYNCS 0x989680 ;  /* 0x009896800000995d */ /* 0x008fea0003900000 */
[----:B------:R-:W3:Y:S02]  /*92d0*/  @!P1 SYNCS.PHASECHK.TRANS64 P1, [R4+URZ+0xd0], R5 ;  /* 0x0000d005040095a7 */ /* 0x000ee400080210ff */
[----:B---3--:R-:W-:Y:S05]  /*92e0*/  @!P1 BRA `(.L_x_155) ;  /* 0xfffffffc00f09947 */ /* 0x008fea000383ffff */
[----:B------:R-:W-:Y:S05]  /*92f0*/  BRA `(.L_x_156) ;  /* 0xffffff9c00587947 */ /* 0x000fea000383ffff */
.L_x_59:
[----:B------:R-:W-:-:S07]  /*9300*/  MOV R0, UR20 ;  /* 0x0000001400007c02 */ /* 0x000fce0008000f00 */
.L_x_157:
[----:B--2---:R2:W3:Y:S02]  /*9310*/  SYNCS.PHASECHK.TRANS64.TRYWAIT P0, [R0+URZ+0xd0], R2 ;  /* 0x0000d002000075a7 */ /* 0x0044e400080011ff */
[----:B---3--:R-:W-:Y:S05]  /*9320*/  @!P0 NANOSLEEP.SYNCS 0x989680 ;  /* 0x009896800000895d */ /* 0x008fea0003900000 */
[----:B------:R-:W3:Y:S02]  /*9330*/  @!P0 SYNCS.PHASECHK.TRANS64 P0, [R0+URZ+0xd0], R2 ;  /* 0x0000d002000085a7 */ /* 0x000ee400080010ff */
[----:B---3--:R-:W-:Y:S05]  /*9340*/  @!P0 BRA `(.L_x_157) ;  /* 0xfffffffc00f08947 */ /* 0x008fea000383ffff */
[----:B------:R-:W-:Y:S05]  /*9350*/  BRA `(.L_x_158) ;  /* 0xffffffa000e47947 */ /* 0x000fea000383ffff */
.L_x_60:
[----:B------:R-:W-:-:S07]  /*9360*/  MOV R0, UR25 ;  /* 0x0000001900007c02 */ /* 0x000fce0008000f00 */
.L_x_159:
[----:B--2---:R2:W3:Y:S02]  /*9370*/  SYNCS.PHASECHK.TRANS64.TRYWAIT P0, [R0+URZ+0xf0], R2 ;  /* 0x0000f002000075a7 */ /* 0x0044e400080011ff */
[----:B---3--:R-:W-:Y:S05]  /*9380*/  @!P0 NANOSLEEP.SYNCS 0x989680 ;  /* 0x009896800000895d */ /* 0x008fea0003900000 */
[----:B------:R-:W3:Y:S02]  /*9390*/  @!P0 SYNCS.PHASECHK.TRANS64 P0, [R0+URZ+0xf0], R2 ;  /* 0x0000f002000085a7 */ /* 0x000ee400080010ff */
[----:B---3--:R-:W-:Y:S05]  /*93a0*/  @!P0 BRA `(.L_x_159) ;  /* 0xfffffffc00f08947 */ /* 0x008fea000383ffff */
[----:B------:R-:W-:Y:S05]  /*93b0*/  BRA `(.L_x_160) ;  /* 0xffffffa000fc7947 */ /* 0x000fea000383ffff */
.L_x_63:
[----:B--2---:R-:W-:Y:S07]  /*93c0*/  MOV R0, UR18 ;  /* 0x0000001200007c02 */ /* 0x004fee0008000f00 */
.L_x_161:
[----:B--2---:R2:W3:Y:S02]  /*93d0*/  SYNCS.PHASECHK.TRANS64.TRYWAIT P0, [R0+URZ], R3 ;  /* 0x00000003000075a7 */ /* 0x0044e400080011ff */
[----:B---3--:R-:W-:Y:S05]  /*93e0*/  @!P0 NANOSLEEP.SYNCS 0x989680 ;  /* 0x009896800000895d */ /* 0x008fea0003900000 */
[----:B------:R-:W3:Y:S02]  /*93f0*/  @!P0 SYNCS.PHASECHK.TRANS64 P0, [R0+URZ], R3 ;  /* 0x00000003000085a7 */ /* 0x000ee400080010ff */
[----:B---3--:R-:W-:Y:S05]  /*9400*/  @!P0 BRA `(.L_x_161) ;  /* 0xfffffffc00f08947 */ /* 0x008fea000383ffff */
[----:B------:R-:W-:Y:S05]  /*9410*/  BRA `(.L_x_62) ;  /* 0xffffffa400207947 */ /* 0x000fea000383ffff */
.L_x_66:
[----:B------:R-:W-:-:S07]  /*9420*/  MOV R0, UR4 ;  /* 0x0000000400007c02 */ /* 0x000fce0008000f00 */
.L_x_162:
[----:B--2---:R2:W4:Y:S02]  /*9430*/  SYNCS.PHASECHK.TRANS64.TRYWAIT P0, [R0+URZ], R2 ;  /* 0x00000002000075a7 */ /* 0x00452400080011ff */
[----:B----4-:R-:W-:Y:S05]  /*9440*/  @!P0 NANOSLEEP.SYNCS 0x989680 ;  /* 0x009896800000895d */ /* 0x010fea0003900000 */
[----:B------:R-:W4:Y:S02]  /*9450*/  @!P0 SYNCS.PHASECHK.TRANS64 P0, [R0+URZ], R2 ;  /* 0x00000002000085a7 */ /* 0x000f2400080010ff */
[----:B----4-:R-:W-:Y:S05]  /*9460*/  @!P0 BRA `(.L_x_162) ;  /* 0xfffffffc00f08947 */ /* 0x010fea000383ffff */
[----:B------:R-:W-:Y:S05]  /*9470*/  BRA `(.L_x_163) ;  /* 0xffffffa800207947 */ /* 0x000fea000383ffff */
.L_x_67:
[----:B------:R-:W-:-:S07]  /*9480*/  MOV R0, UR4 ;  /* 0x0000000400007c02 */ /* 0x000fce0008000f00 */
.L_x_164:
[----:B--2---:R2:W3:Y:S02]  /*9490*/  SYNCS.PHASECHK.TRANS64.TRYWAIT P0, [R0+URZ], R2 ;  /* 0x00000002000075a7 */ /* 0x0044e400080011ff */
[----:B---3--:R-:W-:Y:S05]  /*94a0*/  @!P0 NANOSLEEP.SYNCS 0x989680 ;  /* 0x009896800000895d */ /* 0x008fea0003900000 */
[----:B------:R-:W3:Y:S02]  /*94b0*/  @!P0 SYNCS.PHASECHK.TRANS64 P0, [R0+URZ], R2 ;  /* 0x00000002000085a7 */ /* 0x000ee400080010ff */
[----:B---3--:R-:W-:Y:S05]  /*94c0*/  @!P0 BRA `(.L_x_164) ;  /* 0xfffffffc00f08947 */ /* 0x008fea000383ffff */
[----:B------:R-:W-:Y:S05]  /*94d0*/  BRA `(.L_x_165) ;  /* 0xffffffa8002c7947 */ /* 0x000fea000383ffff */
.L_x_72:
[----:B------:R-:W-:Y:S07]  /*94e0*/  MOV R2, UR31 ;  /* 0x0000001f00027c02 */ /* 0x000fee0008000f00 */
.L_x_166:
[----:B-1----:R1:W2:Y:S02]  /*94f0*/  SYNCS.PHASECHK.TRANS64.TRYWAIT P0, [R2+URZ+0xd0], R3 ;  /* 0x0000d003020075a7 */ /* 0x0022a400080011ff */
[----:B--2---:R-:W-:Y:S05]  /*9500*/  @!P0 NANOSLEEP.SYNCS 0x989680 ;  /* 0x009896800000895d */ /* 0x004fea0003900000 */
[----:B------:R-:W2:Y:S02]  /*9510*/  @!P0 SYNCS.PHASECHK.TRANS64 P0, [R2+URZ+0xd0], R3 ;  /* 0x0000d003020085a7 */ /* 0x000ea400080010ff */
[----:B--2---:R-:W-:Y:S05]  /*9520*/  @!P0 BRA `(.L_x_166) ;  /* 0xfffffffc00f08947 */ /* 0x004fea000383ffff */
[----:B------:R-:W-:Y:S05]  /*9530*/  BRA `(.L_x_167) ;  /* 0xffffffac007c7947 */ /* 0x000fea000383ffff */
.L_x_75:
[----:B------:R-:W-:Y:S07]  /*9540*/  MOV R2, UR31 ;  /* 0x0000001f00027c02 */ /* 0x000fee0008000f00 */
.L_x_168:
[----:B-1----:R1:W2:Y:S02]  /*9550*/  SYNCS.PHASECHK.TRANS64.TRYWAIT P2, [R2+URZ+0xc8], R3 ;  /* 0x0000c803020075a7 */ /* 0x0022a400080411ff */
[----:B--2---:R-:W-:Y:S05]  /*9560*/  @!P2 NANOSLEEP.SYNCS 0x989680 ;  /* 0x009896800000a95d */ /* 0x004fea0003900000 */
[----:B------:R-:W2:Y:S02]  /*9570*/  @!P2 SYNCS.PHASECHK.TRANS64 P2, [R2+URZ+0xc8], R3 ;  /* 0x0000c8030200a5a7 */ /* 0x000ea400080410ff */
[----:B--2---:R-:W-:Y:S05]  /*9580*/  @!P2 BRA `(.L_x_168) ;  /* 0xfffffffc00f0a947 */ /* 0x004fea000383ffff */
[----:B------:R-:W-:Y:S05]  /*9590*/  BRA `(.L_x_74) ;  /* 0xffffffb000d47947 */ /* 0x000fea000383ffff */
.L_x_78:
[----:B-1----:R-:W-:Y:S07]  /*95a0*/  MOV R2, UR31 ;  /* 0x0000001f00027c02 */ /* 0x002fee0008000f00 */
.L_x_169:
[----:B-1----:R1:W2:Y:S02]  /*95b0*/  SYNCS.PHASECHK.TRANS64.TRYWAIT P1, [R2+URZ+0xa0], R8 ;  /* 0x0000a008020075a7 */ /* 0x0022a400080211ff */
[----:B--2---:R-:W-:Y:S05]  /*95c0*/  @!P1 NANOSLEEP.SYNCS 0x989680 ;  /* 0x009896800000995d */ /* 0x004fea0003900000 */
[----:B------:R-:W2:Y:S02]  /*95d0*/  @!P1 SYNCS.PHASECHK.TRANS64 P1, [R2+URZ+0xa0], R8 ;  /* 0x0000a008020095a7 */ /* 0x000ea400080210ff */
[----:B--2---:R-:W-:Y:S05]  /*95e0*/  @!P1 BRA `(.L_x_169) ;  /* 0xfffffffc00f09947 */ /* 0x004fea000383ffff */
[----:B------:R-:W-:Y:S05]  /*95f0*/  BRA `(.L_x_170) ;  /* 0xffffffb400647947 */ /* 0x000fea000383ffff */
.L_x_79:
[----:B------:R-:W-:Y:S07]  /*9600*/  MOV R2, UR31 ;  /* 0x0000001f00027c02 */ /* 0x000fee0008000f00 */
.L_x_171:
[----:B-1----:R1:W2:Y:S02]  /*9610*/  SYNCS.PHASECHK.TRANS64.TRYWAIT P1, [R2+URZ+0xa8], R8 ;  /* 0x0000a808020075a7 */ /* 0x0022a400080211ff */
[----:B--2---:R-:W-:Y:S05]  /*9620*/  @!P1 NANOSLEEP.SYNCS 0x989680 ;  /* 0x009896800000995d */ /* 0x004fea0003900000 */
[----:B------:R-:W2:Y:S02]  /*9630*/  @!P1 SYNCS.PHASECHK.TRANS64 P1, [R2+URZ+0xa8], R8 ;  /* 0x0000a808020095a7 */ /* 0x000ea400080210ff */
[----:B--2---:R-:W-:Y:S05]  /*9640*/  @!P1 BRA `(.L_x_171) ;  /* 0xfffffffc00f09947 */ /* 0x004fea000383ffff */
[----:B------:R-:W-:Y:S05]  /*9650*/  BRA `(.L_x_172) ;  /* 0xffffffb4009c7947 */ /* 0x000fea000383ffff */
.L_x_80:
[----:B------:R-:W-:Y:S07]  /*9660*/  MOV R2, UR31 ;  /* 0x0000001f00027c02 */ /* 0x000fee0008000f00 */
.L_x_173:
[----:B-1----:R1:W2:Y:S02]  /*9670*/  SYNCS.PHASECHK.TRANS64.TRYWAIT P1, [R2+URZ+0xb0], R8 ;  /* 0x0000b008020075a7 */ /* 0x0022a400080211ff */
[----:B--2---:R-:W-:Y:S05]  /*9680*/  @!P1 NANOSLEEP.SYNCS 0x989680 ;  /* 0x009896800000995d */ /* 0x004fea0003900000 */
[----:B------:R-:W2:Y:S02]  /*9690*/  @!P1 SYNCS.PHASECHK.TRANS64 P1, [R2+URZ+0xb0], R8 ;  /* 0x0000b008020095a7 */ /* 0x000ea400080210ff */
[----:B--2---:R-:W-:Y:S05]  /*96a0*/  @!P1 BRA `(.L_x_173) ;  /* 0xfffffffc00f09947 */ /* 0x004fea000383ffff */
[----:B------:R-:W-:Y:S05]  /*96b0*/  BRA `(.L_x_174) ;  /* 0xffffffb400e47947 */ /* 0x000fea000383ffff */
.L_x_81:
[----:B------:R-:W-:Y:S07]  /*96c0*/  MOV R2, UR31 ;  /* 0x0000001f00027c02 */ /* 0x000fee0008000f00 */
.L_x_175:
[----:B-1----:R1:W2:Y:S02]  /*96d0*/  SYNCS.PHASECHK.TRANS64.TRYWAIT P0, [R2+URZ+0xb8], R8 ;  /* 0x0000b808020075a7 */ /* 0x0022a400080011ff */
[----:B--2---:R-:W-:Y:S05]  /*96e0*/  @!P0 NANOSLEEP.SYNCS 0x989680 ;  /* 0x009896800000895d */ /* 0x004fea0003900000 */
[----:B------:R-:W2:Y:S02]  /*96f0*/  @!P0 SYNCS.PHASECHK.TRANS64 P0, [R2+URZ+0xb8], R8 ;  /* 0x0000b808020085a7 */ /* 0x000ea400080010ff */
[----:B--2---:R-:W-:Y:S05]  /*9700*/  @!P0 BRA `(.L_x_175) ;  /* 0xfffffffc00f08947 */ /* 0x004fea000383ffff */
[----:B------:R-:W-:Y:S05]  /*9710*/  BRA `(.L_x_176) ;  /* 0xffffffb800387947 */ /* 0x000fea000383ffff */
.L_x_83:
[----:B-1----:R-:W-:-:S07]  /*9720*/  MOV R0, UR31 ;  /* 0x0000001f00007c02 */ /* 0x002fce0008000f00 */
.L_x_177:
[----:B-1----:R1:W2:Y:S02]  /*9730*/  SYNCS.PHASECHK.TRANS64.TRYWAIT P0, [R0+URZ+0xa0], R2 ;  /* 0x0000a002000075a7 */ /* 0x0022a400080011ff */
[----:B--2---:R-:W-:Y:S05]  /*9740*/  @!P0 NANOSLEEP.SYNCS 0x989680 ;  /* 0x009896800000895d */ /* 0x004fea0003900000 */
[----:B------:R-:W2:Y:S02]  /*9750*/  @!P0 SYNCS.PHASECHK.TRANS64 P0, [R0+URZ+0xa0], R2 ;  /* 0x0000a002000085a7 */ /* 0x000ea400080010ff */
[----:B--2---:R-:W-:Y:S05]  /*9760*/  @!P0 BRA `(.L_x_177) ;  /* 0xfffffffc00f08947 */ /* 0x004fea000383ffff */
[----:B------:R-:W-:Y:S05]  /*9770*/  BRA `(.L_x_178) ;  /* 0xffffffb800a87947 */ /* 0x000fea000383ffff */
.L_x_84:
[----:B-1----:R-:W-:-:S07]  /*9780*/  MOV R0, UR31 ;  /* 0x0000001f00007c02 */ /* 0x002fce0008000f00 */
.L_x_179:
[----:B-1----:R1:W2:Y:S02]  /*9790*/  SYNCS.PHASECHK.TRANS64.TRYWAIT P0, [R0+URZ+0xa8], R2 ;  /* 0x0000a802000075a7 */ /* 0x0022a400080011ff */
[----:B--2---:R-:W-:Y:S05]  /*97a0*/  @!P0 NANOSLEEP.SYNCS 0x989680 ;  /* 0x009896800000895d */ /* 0x004fea0003900000 */
[----:B------:R-:W2:Y:S02]  /*97b0*/  @!P0 SYNCS.PHASECHK.TRANS64 P0, [R0+URZ+0xa8], R2 ;  /* 0x0000a802000085a7 */ /* 0x000ea400080010ff */
[----:B--2---:R-:W-:Y:S05]  /*97c0*/  @!P0 BRA `(.L_x_179) ;  /* 0xfffffffc00f08947 */ /* 0x004fea000383ffff */
[----:B------:R-:W-:Y:S05]  /*97d0*/  BRA `(.L_x_180) ;  /* 0xffffffb800987947 */ /* 0x000fea000383ffff */
.L_x_85:
[----:B-1----:R-:W-:-:S07]  /*97e0*/  MOV R0, UR31 ;  /* 0x0000001f00007c02 */ /* 0x002fce0008000f00 */
.L_x_181:
[----:B-1----:R1:W2:Y:S02]  /*97f0*/  SYNCS.PHASECHK.TRANS64.TRYWAIT P0, [R0+URZ+0xb0], R2 ;  /* 0x0000b002000075a7 */ /* 0x0022a400080011ff */
[----:B--2---:R-:W-:Y:S05]  /*9800*/  @!P0 NANOSLEEP.SYNCS 0x989680 ;  /* 0x009896800000895d */ /* 0x004fea0003900000 */
[----:B------:R-:W2:Y:S02]  /*9810*/  @!P0 SYNCS.PHASECHK.TRANS64 P0, [R0+URZ+0xb0], R2 ;  /* 0x0000b002000085a7 */ /* 0x000ea400080010ff */
[----:B--2---:R-:W-:Y:S05]  /*9820*/  @!P0 BRA `(.L_x_181) ;  /* 0xfffffffc00f08947 */ /* 0x004fea000383ffff */
[----:B------:R-:W-:Y:S05]  /*9830*/  BRA `(.L_x_182) ;  /* 0xffffffb800887947 */ /* 0x000fea000383ffff */
.L_x_87:
[----:B------:R-:W-:Y:S07]  /*9840*/  MOV R0, UR48 ;  /* 0x0000003000007c02 */ /* 0x000fee0008000f00 */
.L_x_183:
[----:B-1----:R1:W2:Y:S02]  /*9850*/  SYNCS.PHASECHK.TRANS64.TRYWAIT P0, [R0+URZ+0xd0], R2 ;  /* 0x0000d002000075a7 */ /* 0x0022a400080011ff */
[----:B--2---:R-:W-:Y:S05]  /*9860*/  @!P0 NANOSLEEP.SYNCS 0x989680 ;  /* 0x009896800000895d */ /* 0x004fea0003900000 */
[----:B------:R-:W2:Y:S02]  /*9870*/  @!P0 SYNCS.PHASECHK.TRANS64 P0, [R0+URZ+0xd0], R2 ;  /* 0x0000d002000085a7 */ /* 0x000ea400080010ff */
[----:B--2---:R-:W-:Y:S05]  /*9880*/  @!P0 BRA `(.L_x_183) ;  /* 0xfffffffc00f08947 */ /* 0x004fea000383ffff */
[----:B------:R-:W-:Y:S05]  /*9890*/  BRA `(.L_x_184) ;  /* 0xffffffbc00747947 */ /* 0x000fea000383ffff */
.L_x_98:
[----:B-1----:R-:W-:Y:S04]  /*98a0*/  MOV R2, UR48 ;  /* 0x0000003000027c02 */ /* 0x002fe80008000f00 */
[----:B------:R1:W3:Y:S03]  /*98b0*/  SYNCS.PHASECHK.TRANS64.TRYWAIT P1, [R2+URZ+0x80], R3 ;  /* 0x00008003020075a7 */ /* 0x0002e600080211ff */
[----:B---3--:R-:W-:Y:S05]  /*98c0*/  @!P1 NANOSLEEP.SYNCS 0x989680 ;  /* 0x009896800000995d */ /* 0x008fea0003900000 */
[----:B------:R-:W3:Y:S02]  /*98d0*/  @!P1 SYNCS.PHASECHK.TRANS64 P1, [R2+URZ+0x80], R3 ;  /* 0x00008003020095a7 */ /* 0x000ee400080210ff */
[----:B---3--:R-:W-:Y:S05]  /*98e0*/  @!P1 BRA `(.L_x_98) ;  /* 0xfffffffc00ec9947 */ /* 0x008fea000383ffff */
[----:B------:R-:W-:Y:S05]  /*98f0*/  BRA `(.L_x_97) ;  /* 0xffffffcc00487947 */ /* 0x000fea000383ffff */
.L_x_100:
[----:B-1----:R1:W4:Y:S02]  /*9900*/  SYNCS.PHASECHK.TRANS64.TRYWAIT P1, [R84+URZ+0xe0], R0 ;  /* 0x0000e000540075a7 */ /* 0x00232400080211ff */
[----:B----4-:R-:W-:Y:S05]  /*9910*/  @!P1 NANOSLEEP.SYNCS 0x989680 ;  /* 0x009896800000995d */ /* 0x010fea0003900000 */
[----:B------:R-:W4:Y:S02]  /*9920*/  @!P1 SYNCS.PHASECHK.TRANS64 P1, [R84+URZ+0xe0], R0 ;  /* 0x0000e000540095a7 */ /* 0x000f2400080210ff */
[----:B----4-:R-:W-:Y:S05]  /*9930*/  @!P1 BRA `(.L_x_100) ;  /* 0xfffffffc00f09947 */ /* 0x010fea000383ffff */
[----:B------:R-:W-:Y:S05]  /*9940*/  BRA `(.L_x_99) ;  /* 0xffffffcc006c7947 */ /* 0x000fea000383ffff */
.L_x_109:
[----:B-1----:R1:W2:Y:S02]  /*9950*/  SYNCS.PHASECHK.TRANS64.TRYWAIT P1, [R2+URZ+0x80], R0 ;  /* 0x00008000020075a7 */ /* 0x0022a400080211ff */
[----:B--2---:R-:W-:Y:S05]  /*9960*/  @!P1 NANOSLEEP.SYNCS 0x989680 ;  /* 0x009896800000995d */ /* 0x004fea0003900000 */
[----:B------:R-:W2:Y:S02]  /*9970*/  @!P1 SYNCS.PHASECHK.TRANS64 P1, [R2+URZ+0x80], R0 ;  /* 0x00008000020095a7 */ /* 0x000ea400080210ff */
[----:B--2---:R-:W-:Y:S05]  /*9980*/  @!P1 BRA `(.L_x_109) ;  /* 0xfffffffc00f09947 */ /* 0x004fea000383ffff */
[----:B------:R-:W-:Y:S05]  /*9990*/  BRA `(.L_x_108) ;  /* 0xffffffd4009c7947 */ /* 0x000fea000383ffff */
.L_x_117:
[----:B-1----:R1:W2:Y:S02]  /*99a0*/  SYNCS.PHASECHK.TRANS64.TRYWAIT P1, [R0+URZ+0x80], R5 ;  /* 0x00008005000075a7 */ /* 0x0022a400080211ff */
[----:B--2---:R-:W-:Y:S05]  /*99b0*/  @!P1 NANOSLEEP.SYNCS 0x989680 ;  /* 0x009896800000995d */ /* 0x004fea0003900000 */
[----:B------:R-:W2:Y:S02]  /*99c0*/  @!P1 SYNCS.PHASECHK.TRANS64 P1, [R0+URZ+0x80], R5 ;  /* 0x00008005000095a7 */ /* 0x000ea400080210ff */
[----:B--2---:R-:W-:Y:S05]  /*99d0*/  @!P1 BRA `(.L_x_117) ;  /* 0xfffffffc00f09947 */ /* 0x004fea000383ffff */
[----:B------:R-:W-:Y:S05]  /*99e0*/  BRA `(.L_x_116) ;  /* 0xffffffdc00e87947 */ /* 0x000fea000383ffff */
.L_x_125:
[----:B--2---:R2:W3:Y:S02]  /*99f0*/  SYNCS.PHASECHK.TRANS64.TRYWAIT P1, [R2+URZ+0x80], R3 ;  /* 0x00008003020075a7 */ /* 0x0044e400080211ff */
[----:B---3--:R-:W-:Y:S05]  /*9a00*/  @!P1 NANOSLEEP.SYNCS 0x989680 ;  /* 0x009896800000995d */ /* 0x008fea0003900000 */
[----:B------:R-:W3:Y:S02]  /*9a10*/  @!P1 SYNCS.PHASECHK.TRANS64 P1, [R2+URZ+0x80], R3 ;  /* 0x00008003020095a7 */ /* 0x000ee400080210ff */
[----:B---3--:R-:W-:Y:S05]  /*9a20*/  @!P1 BRA `(.L_x_125) ;  /* 0xfffffffc00f09947 */ /* 0x008fea000383ffff */
[----:B------:R-:W-:Y:S05]  /*9a30*/  BRA `(.L_x_124) ;  /* 0xffffffe800307947 */ /* 0x000fea000383ffff */
        .weak           $__internal_0_$__cuda_sm10x_tcgen05_guardrail_trap_col_being_dealloced_not_returned_by_alloc
        .type           $__internal_0_$__cuda_sm10x_tcgen05_guardrail_trap_col_being_dealloced_not_returned_by_alloc,@function
        .size           $__internal_0_$__cuda_sm10x_tcgen05_guardrail_trap_col_being_dealloced_not_returned_by_alloc,($__internal_1_$__cuda_sm10x_tcgen05_guardrail_trap_phase_invalid_during_alloc - $__internal_0_$__cuda_sm10x_tcgen05_guardrail_trap_col_being_dealloced_not_returned_by_alloc)
$__internal_0_$__cuda_sm10x_tcgen05_guardrail_trap_col_being_dealloced_not_returned_by_alloc:
[----:B------:R-:W-:Y:S05]  /*9a40*/  BPT.TRAP 0x1 ;  /* 0x000000040000795c */ /* 0x000fea0000300000 */
[----:B------:R-:W-:-:S04]  /*9a50*/  HFMA2 R3, -RZ, RZ, 0, 0 ;  /* 0x00000000ff037431 */ /* 0x000fc800000001ff */
[----:B------:R-:W-:Y:S05]  /*9a60*/  RET.REL.NODEC R2 `(_ZN7cutlass13device_kernelINS_4conv6kernel13ConvUniversalINS1_16ConvProblemShapeILNS1_8OperatorE0ELi2EEENS1_10collective14CollectiveConvINS1_47MainloopSm100TmaUmmaWarpSpecializedImplicitGemmILS5_0ELi8ELi2ELi1ELi2EN4cute5tupleIJNSA_1CILi2EEENSC_ILi1EEESE_EEEEENSB_IJNSC_ILi64EEENSC_ILi128EEENSB_IJNSC_ILi32EEEEEEEEENS_10tfloat32_tESM_NSA_8TiledMMAINSA_8MMA_AtomIJNSA_17SM100_MMA_TF32_SSISM_SM_fLi64ELi128ELNSA_4UMMA5MajorE0ELSR_0ELNSQ_7ScaleInE0ELSS_0EEEEEENSA_6LayoutINSB_IJSE_SE_SE_EEENSB_IJNSC_ILi0EEESX_SX_EEEEENSB_IJNSA_10UnderscoreES10_S10_EEEEENS7_6detail27Sm100ImplicitGemmTileTraitsINSA_20SM90_TMA_LOAD_IM2COLENSA_14ComposedLayoutINSA_7SwizzleILi3ELi4ELi3EEENSA_18smem_ptr_flag_bitsILi32EEENSV_INSB_IJNSC_ILi8EEESJ_EEENSB_IJSJ_SE_EEEEEEEvEENS14_INSA_23SM90_TMA_LOAD_MULTICASTES1F_vEEEENS_8epilogue10collective18CollectiveEpilogueINS1K_23Sm100TmaWarpSpecializedILi4ELi2ELi16ELb1ELb0EEEJSL_NSB_IJNSV_ISH_SE_EENSV_ISJ_SE_EEEEESM_NSB_IJNSB_IJlllEEESE_SX_EEESM_S1T_NS1K_6fusion15FusionCallbacksIS1O_NS1U_17LinearCombinationISM_fSM_fLNS_15FloatRoundStyleE2EEESL_S1R_JEEENSA_5SM1004TMEM4LOAD26SM100_TMEM_LOAD_16dp128b8xES15_S1F_NSA_17SM75_U32x4_LDSM_NENSA_21SM90_TMA_STORE_IM2COLES1F_NSA_17SM90_U32x4_STSM_NENSA_39AutoVectorizingCopyWithAssumedAlignmentILi128EEEEEEvvEEEEvNT_6ParamsE) ;  /* 0xffffff6402647950 */ /* 0x000fea0003c3ffff */
        .weak           $__internal_1_$__cuda_sm10x_tcgen05_guardrail_trap_phase_invalid_during_alloc
        .type           $__internal_1_$__cuda_sm10x_tcgen05_guardrail_trap_phase_invalid_during_alloc,@function
        .size           $__internal_1_$__cuda_sm10x_tcgen05_guardrail_trap_phase_invalid_during_alloc,($__internal_2_$__cuda_sm10x_tcgen05_guardrail_trap_unallocated_columns_being_dealloced - $__internal_1_$__cuda_sm10x_tcgen05_guardrail_trap_phase_invalid_during_alloc)
$__internal_1_$__cuda_sm10x_tcgen05_guardrail_trap_phase_invalid_during_alloc:
[----:B------:R-:W-:Y:S05]  /*9a70*/  BPT.TRAP 0x1 ;  /* 0x000000040000795c */ /* 0x000fea0000300000 */
[----:B------:R-:W-:-:S04]  /*9a80*/  MOV R3, 0x0 ;  /* 0x0000000000037802 */ /* 0x000fc80000000f00 */
[----:B------:R-:W-:Y:S05]  /*9a90*/  RET.REL.NODEC R2 `(_ZN7cutlass13device_kernelINS_4conv6kernel13ConvUniversalINS1_16ConvProblemShapeILNS1_8OperatorE0ELi2EEENS1_10collective14CollectiveConvINS1_47MainloopSm100TmaUmmaWarpSpecializedImplicitGemmILS5_0ELi8ELi2ELi1ELi2EN4cute5tupleIJNSA_1CILi2EEENSC_ILi1EEESE_EEEEENSB_IJNSC_ILi64EEENSC_ILi128EEENSB_IJNSC_ILi32EEEEEEEEENS_10tfloat32_tESM_NSA_8TiledMMAINSA_8MMA_AtomIJNSA_17SM100_MMA_TF32_SSISM_SM_fLi64ELi128ELNSA_4UMMA5MajorE0ELSR_0ELNSQ_7ScaleInE0ELSS_0EEEEEENSA_6LayoutINSB_IJSE_SE_SE_EEENSB_IJNSC_ILi0EEESX_SX_EEEEENSB_IJNSA_10UnderscoreES10_S10_EEEEENS7_6detail27Sm100ImplicitGemmTileTraitsINSA_20SM90_TMA_LOAD_IM2COLENSA_14ComposedLayoutINSA_7SwizzleILi3ELi4ELi3EEENSA_18smem_ptr_flag_bitsILi32EEENSV_INSB_IJNSC_ILi8EEESJ_EEENSB_IJSJ_SE_EEEEEEEvEENS14_INSA_23SM90_TMA_LOAD_MULTICASTES1F_vEEEENS_8epilogue10collective18CollectiveEpilogueINS1K_23Sm100TmaWarpSpecializedILi4ELi2ELi16ELb1ELb0EEEJSL_NSB_IJNSV_ISH_SE_EENSV_ISJ_SE_EEEEESM_NSB_IJNSB_IJlllEEESE_SX_EEESM_S1T_NS1K_6fusion15FusionCallbacksIS1O_NS1U_17LinearCombinationISM_fSM_fLNS_15FloatRoundStyleE2EEESL_S1R_JEEENSA_5SM1004TMEM4LOAD26SM100_TMEM_LOAD_16dp128b8xES15_S1F_NSA_17SM75_U32x4_LDSM_NENSA_21SM90_TMA_STORE_IM2COLES1F_NSA_17SM90_U32x4_STSM_NENSA_39AutoVectorizingCopyWithAssumedAlignmentILi128EEEEEEvvEEEEvNT_6ParamsE) ;  /* 0xffffff6402587950 */ /* 0x000fea0003c3ffff */
        .weak           $__internal_2_$__cuda_sm10x_tcgen05_guardrail_trap_unallocated_columns_being_dealloced
        .type           $__internal_2_$__cuda_sm10x_tcgen05_guardrail_trap_unallocated_columns_being_dealloced,@function
        .size           $__internal_2_$__cuda_sm10x_tcgen05_guardrail_trap_unallocated_columns_being_dealloced,(.L_x_186 - $__internal_2_$__cuda_sm10x_tcgen05_guardrail_trap_unallocated_columns_being_dealloced)
$__internal_2_$__cuda_sm10x_tcgen05_guardrail_trap_unallocated_columns_being_dealloced:
[----:B------:R-:W-:Y:S05]  /*9aa0*/  BPT.TRAP 0x1 ;  /* 0x000000040000795c */ /* 0x000fea0000300000 */
[----:B------:R-:W-:-:S04]  /*9ab0*/  HFMA2 R3, -RZ, RZ, 0, 0 ;  /* 0x00000000ff037431 */ /* 0x000fc800000001ff */
[----:B------:R-:W-:Y:S05]  /*9ac0*/  RET.REL.NODEC R2 `(_ZN7cutlass13device_kernelINS_4conv6kernel13ConvUniversalINS1_16ConvProblemShapeILNS1_8OperatorE0ELi2EEENS1_10collective14CollectiveConvINS1_47MainloopSm100TmaUmmaWarpSpecializedImplicitGemmILS5_0ELi8ELi2ELi1ELi2EN4cute5tupleIJNSA_1CILi2EEENSC_ILi1EEESE_EEEEENSB_IJNSC_ILi64EEENSC_ILi128EEENSB_IJNSC_ILi32EEEEEEEEENS_10tfloat32_tESM_NSA_8TiledMMAINSA_8MMA_AtomIJNSA_17SM100_MMA_TF32_SSISM_SM_fLi64ELi128ELNSA_4UMMA5MajorE0ELSR_0ELNSQ_7ScaleInE0ELSS_0EEEEEENSA_6LayoutINSB_IJSE_SE_SE_EEENSB_IJNSC_ILi0EEESX_SX_EEEEENSB_IJNSA_10UnderscoreES10_S10_EEEEENS7_6detail27Sm100ImplicitGemmTileTraitsINSA_20SM90_TMA_LOAD_IM2COLENSA_14ComposedLayoutINSA_7SwizzleILi3ELi4ELi3EEENSA_18smem_ptr_flag_bitsILi32EEENSV_INSB_IJNSC_ILi8EEESJ_EEENSB_IJSJ_SE_EEEEEEEvEENS14_INSA_23SM90_TMA_LOAD_MULTICASTES1F_vEEEENS_8epilogue10collective18CollectiveEpilogueINS1K_23Sm100TmaWarpSpecializedILi4ELi2ELi16ELb1ELb0EEEJSL_NSB_IJNSV_ISH_SE_EENSV_ISJ_SE_EEEEESM_NSB_IJNSB_IJlllEEESE_SX_EEESM_S1T_NS1K_6fusion15FusionCallbacksIS1O_NS1U_17LinearCombinationISM_fSM_fLNS_15FloatRoundStyleE2EEESL_S1R_JEEENSA_5SM1004TMEM4LOAD26SM100_TMEM_LOAD_16dp128b8xES15_S1F_NSA_17SM75_U32x4_LDSM_NENSA_21SM90_TMA_STORE_IM2COLES1F_NSA_17SM90_U32x4_STSM_NENSA_39AutoVectorizingCopyWithAssumedAlignmentILi128EEEEEEvvEEEEvNT_6ParamsE) ;  /* 0xffffff64024c7950 */ /* 0x000fea0003c3ffff */
.L_x_185:
[----:B------:R-:W-:-:S00]  /*9ad0*/  BRA `(.L_x_185) ;  /* 0xfffffffc00fc7947 */ /* 0x000fc0000383ffff */
[----:B------:R-:W-:-:S00]  /*9ae0*/  NOP ;  /* 0x0000000000007918 */ /* 0x000fc00000000000 */
        /* <DEDUP_REMOVED lines=9> */
.L_x_186:


//--------------------- .nv.global.init           --------------------------
	.section	.nv.global.init,"aw",@progbits
.nv.global.init:
	.type		$str$29,@object
	.size		$str$29,($str$30 - $str$29)
$str$29:
        /*0000*/ 	.byte	0x28, 0x61, 0x64, 0x64, 0x72, 0x65, 0x73, 0x73, 0x20, 0x26, 0x20, 0x6d, 0x61, 0x73, 0x6b, 0x29
        /*0010*/ 	.byte	0x20, 0x3d, 0x3d, 0x20, 0x30, 0x00
	.type		$str$30,@object
	.size		$str$30,($str$28 - $str$30)
$str$30:
        /*0016*/ 	.byte	0x2f, 0x74, 0x6d, 0x70, 0x2f, 0x63, 0x75, 0x74, 0x6c, 0x61, 0x73, 0x73, 0x5f, 0x73, 0x77, 0x65
        /*0026*/ 	.byte	0x65, 0x70, 0x5f, 0x73, 0x72, 0x63, 0x2f, 0x69, 0x6e, 0x63, 0x6c, 0x75, 0x64, 0x65, 0x2f, 0x63
        /*0036*/ 	.byte	0x75, 0x74, 0x65, 0x2f, 0x70, 0x6f, 0x69, 0x6e, 0x74, 0x65, 0x72, 0x5f, 0x66, 0x6c, 0x61, 0x67
        /*0046*/ 	.byte	0x67, 0x65, 0x64, 0x2e, 0x68, 0x70, 0x70, 0x00
	.type		$str$28,@object
	.size		$str$28,($str$27 - $str$28)
$str$28:
        /*004e*/ 	.byte	0x2f, 0x74, 0x6d, 0x70, 0x2f, 0x63, 0x75, 0x74, 0x6c, 0x61, 0x73, 0x73, 0x5f, 0x73, 0x77, 0x65
        /*005e*/ 	.byte	0x65, 0x70, 0x5f, 0x73, 0x72, 0x63, 0x2f, 0x69, 0x6e, 0x63, 0x6c, 0x75, 0x64, 0x65, 0x2f, 0x63
        /*006e*/ 	.byte	0x75, 0x74, 0x65, 0x2f, 0x61, 0x74, 0x6f, 0x6d, 0x2f, 0x63, 0x6f, 0x70, 0x79, 0x5f, 0x74, 0x72
        /*007e*/ 	.byte	0x61, 0x69, 0x74, 0x73, 0x5f, 0x73, 0x6d, 0x31, 0x30, 0x30, 0x2e, 0x68, 0x70, 0x70, 0x00
	.type		$str$27,@object
	.size		$str$27,(__unnamed_1 - $str$27)
$str$27:
        /*008d*/ 	.byte	0x28, 0x28, 0x75, 0x69, 0x6e, 0x74, 0x33, 0x32, 0x5f, 0x74, 0x28, 0x74, 0x68, 0x72, 0x65, 0x61
        /*009d*/ 	.byte	0x64, 0x49, 0x64, 0x78, 0x2e, 0x78, 0x29, 0x20, 0x2f, 0x20, 0x33, 0x32, 0x29, 0x20, 0x25, 0x20
        /*00ad*/ 	.byte	0x34, 0x29, 0x20, 0x3d, 0x3d, 0x20, 0x28, 0x28, 0x28, 0x74, 0x6d, 0x65, 0x6d, 0x5f, 0x61, 0x64
        /*00bd*/ 	.byte	0x64, 0x72, 0x20, 0x3e, 0x3e, 0x20, 0x31, 0x36, 0x29, 0x20, 0x2f, 0x20, 0x33, 0x32, 0x29, 0x20
        /*00cd*/ 	.byte	0x25, 0x20, 0x34, 0x29, 0x00
	.type		__unnamed_1,@object
	.size		__unnamed_1,(__unnamed_2 - __unnamed_1)
__unnamed_1:
        /*00d2*/ 	.byte	0x61, 0x75, 0x74, 0x6f, 0x20, 0x63, 0x75, 0x74, 0x65, 0x3a, 0x3a, 0x61, 0x73, 0x5f, 0x70, 0x6f
        /* <DEDUP_REMOVED lines=24> */
        /*0262*/ 	.byte	0x30, 0x34, 0x38, 0x3e, 0x3e, 0x3e, 0x3e, 0x5d, 0x00
	.type		__unnamed_2,@object
	.size		__unnamed_2,(.L_2 - __unnamed_2)
__unnamed_2:
        /* <DEDUP_REMOVED lines=45> */
        /*053b*/ 	.byte	0x3e, 0x3e, 0x3e, 0x5d, 0x00
.L_2:


//--------------------- .nv.shared._ZN7cutlass13device_kernelINS_4conv6kernel13ConvUniversalINS1_16ConvProblemShapeILNS1_8OperatorE0ELi2EEENS1_10collective14CollectiveConvINS1_47MainloopSm100TmaUmmaWarpSpecializedImplicitGemmILS5_0ELi8ELi2ELi1ELi2EN4cute5tupleIJNSA_1CILi2EEENSC_ILi1EEESE_EEEEENSB_IJNSC_ILi64EEENSC_ILi128EEENSB_IJNSC_ILi32EEEEEEEEENS_10tfloat32_tESM_NSA_8TiledMMAINSA_8MMA_AtomIJNSA_17SM100_MMA_TF32_SSISM_SM_fLi64ELi128ELNSA_4UMMA5MajorE0ELSR_0ELNSQ_7ScaleInE0ELSS_0EEEEEENSA_6LayoutINSB_IJSE_SE_SE_EEENSB_IJNSC_ILi0EEESX_SX_EEEEENSB_IJNSA_10UnderscoreES10_S10_EEEEENS7_6detail27Sm100ImplicitGemmTileTraitsINSA_20SM90_TMA_LOAD_IM2COLENSA_14ComposedLayoutINSA_7SwizzleILi3ELi4ELi3EEENSA_18smem_ptr_flag_bitsILi32EEENSV_INSB_IJNSC_ILi8EEESJ_EEENSB_IJSJ_SE_EEEEEEEvEENS14_INSA_23SM90_TMA_LOAD_MULTICASTES1F_vEEEENS_8epilogue10collective18CollectiveEpilogueINS1K_23Sm100TmaWarpSpecializedILi4ELi2ELi16ELb1ELb0EEEJSL_NSB_IJNSV_ISH_SE_EENSV_ISJ_SE_EEEEESM_NSB_IJNSB_IJlllEEESE_SX_EEESM_S1T_NS1K_6fusion15FusionCallbacksIS1O_NS1U_17LinearCombinationISM_fSM_fLNS_15FloatRoundStyleE2EEESL_S1R_JEEENSA_5SM1004TMEM4LOAD26SM100_TMEM_LOAD_16dp128b8xES15_S1F_NSA_17SM75_U32x4_LDSM_NENSA_21SM90_TMA_STORE_IM2COLES1F_NSA_17SM90_U32x4_STSM_NENSA_39AutoVectorizingCopyWithAssumedAlignmentILi128EEEEEEvvEEEEvNT_6ParamsE --------------------------
	.section	.nv.shared._ZN7cutlass13device_kernelINS_4conv6kernel13ConvUniversalINS1_16ConvProblemShapeILNS1_8OperatorE0ELi2EEENS1_10collective14CollectiveConvINS1_47MainloopSm100TmaUmmaWarpSpecializedImplicitGemmILS5_0ELi8ELi2ELi1ELi2EN4cute5tupleIJNSA_1CILi2EEENSC_ILi1EEESE_EEEEENSB_IJNSC_ILi64EEENSC_ILi128EEENSB_IJNSC_ILi32EEEEEEEEENS_10tfloat32_tESM_NSA_8TiledMMAINSA_8MMA_AtomIJNSA_17SM100_MMA_TF32_SSISM_SM_fLi64ELi128ELNSA_4UMMA5MajorE0ELSR_0ELNSQ_7ScaleInE0ELSS_0EEEEEENSA_6LayoutINSB_IJSE_SE_SE_EEENSB_IJNSC_ILi0EEESX_SX_EEEEENSB_IJNSA_10UnderscoreES10_S10_EEEEENS7_6detail27Sm100ImplicitGemmTileTraitsINSA_20SM90_TMA_LOAD_IM2COLENSA_14ComposedLayoutINSA_7SwizzleILi3ELi4ELi3EEENSA_18smem_ptr_flag_bitsILi32EEENSV_INSB_IJNSC_ILi8EEESJ_EEENSB_IJSJ_SE_EEEEEEEvEENS14_INSA_23SM90_TMA_LOAD_MULTICASTES1F_vEEEENS_8epilogue10collective18CollectiveEpilogueINS1K_23Sm100TmaWarpSpecializedILi4ELi2ELi16ELb1ELb0EEEJSL_NSB_IJNSV_ISH_SE_EENSV_ISJ_SE_EEEEESM_NSB_IJNSB_IJlllEEESE_SX_EEESM_S1T_NS1K_6fusion15FusionCallbacksIS1O_NS1U_17LinearCombinationISM_fSM_fLNS_15FloatRoundStyleE2EEESL_S1R_JEEENSA_5SM1004TMEM4LOAD26SM100_TMEM_LOAD_16dp128b8xES15_S1F_NSA_17SM75_U32x4_LDSM_NENSA_21SM90_TMA_STORE_IM2COLES1F_NSA_17SM90_U32x4_STSM_NENSA_39AutoVectorizingCopyWithAssumedAlignmentILi128EEEEEEvvEEEEvNT_6ParamsE,"aw",@nobits
	.sectionflags	@""
	.align	16
	.zero		1024


//--------------------- .nv.shared.reserved.0     --------------------------
	.section	.nv.shared.reserved.0,"aw",@nobits
	.weak		__nv_reservedSMEM_offset_0_alias
	.size		__nv_reservedSMEM_offset_0_alias, 0, 64
	.other		__nv_reservedSMEM_offset_0_alias,@"STO_CUDA_RESERVED_SHARED STV_DEFAULT"
__nv_reservedSMEM_offset_0_alias:
	.zero		0
.nv.shared.reserved.0:
	.zero		64
	.weak		__nv_reservedSMEM_tcgen05_partition
	.type		__nv_reservedSMEM_tcgen05_partition,@object
	.size		__nv_reservedSMEM_tcgen05_partition,(.L_0 - __nv_reservedSMEM_tcgen05_partition)
__nv_reservedSMEM_tcgen05_partition:
	.zero		32
.L_0:


//--------------------- .nv.global                --------------------------
	.section	.nv.global,"aw",@nobits
.nv.global:
	.type		_ZN39_INTERNAL_fceba760_4_k_cu_27a53d48_38534cute1_E,@object
	.size		_ZN39_INTERNAL_fceba760_4_k_cu_27a53d48_38534cute1_E,(_ZN39_INTERNAL_fceba760_4_k_cu_27a53d48_38534cuda3std3__45__cpo6cbeginE - _ZN39_INTERNAL_fceba760_4_k_cu_27a53d48_38534cute1_E)
_ZN39_INTERNAL_fceba760_4_k_cu_27a53d48_38534cute1_E:
	.zero		1
	.type		_ZN39_INTERNAL_fceba760_4_k_cu_27a53d48_38534cuda3std3__45__cpo6cbeginE,@object
	.size		_ZN39_INTERNAL_fceba760_4_k_cu_27a53d48_38534cuda3std3__45__cpo6cbeginE,(_ZN39_INTERNAL_fceba760_4_k_cu_27a53d48_38534cuda3std3__48in_placeE - _ZN39_INTERNAL_fceba760_4_k_cu_27a53d48_38534cuda3std3__45__cpo6cbeginE)
_ZN39_INTERNAL_fceba760_4_k_cu_27a53d48_38534cuda3std3__45__cpo6cbeginE:
	.zero		1
	.type		_ZN39_INTERNAL_fceba760_4_k_cu_27a53d48_38534cuda3std3__48in_placeE,@object
	.size		_ZN39_INTERNAL_fceba760_4_k_cu_27a53d48_38534cuda3std3__48in_placeE,(_ZN39_INTERNAL_fceba760_4_k_cu_27a53d48_38534cuda3std6ranges3__45__cpo9iter_moveE - _ZN39_INTERNAL_fceba760_4_k_cu_27a53d48_38534cuda3std3__48in_placeE)
_ZN39_INTERNAL_fceba760_4_k_cu_27a53d48_38534cuda3std3__48in_placeE:
	.zero		1
	.type		_ZN39_INTERNAL_fceba760_4_k_cu_27a53d48_38534cuda3std6ranges3__45__cpo9iter_moveE,@object
	.size		_ZN39_INTERNAL_fceba760_4_k_cu_27a53d48_38534cuda3std6ranges3__45__cpo9iter_moveE,(_ZN39_INTERNAL_fceba760_4_k_cu_27a53d48_38534cuda3std3__45__cpo5beginE - _ZN39_INTERNAL_fceba760_4_k_cu_27a53d48_38534cuda3std6ranges3__45__cpo9iter_moveE)
_ZN39_INTERNAL_fceba760_4_k_cu_27a53d48_38534cuda3std6ranges3__45__cpo9iter_moveE:
	.zero		1
	.type		_ZN39_INTERNAL_fceba760_4_k_cu_27a53d48_38534cuda3std3__45__cpo5beginE,@object
	.size		_ZN39_INTERNAL_fceba760_4_k_cu_27a53d48_38534cuda3std3__45__cpo5beginE,(_ZN39_INTERNAL_fceba760_4_k_cu_27a53d48_38534cuda3std3__441_GLOBAL__N__fceba760_4_k_cu_27a53d48_38536ignoreE - _ZN39_INTERNAL_fceba760_4_k_cu_27a53d48_38534cuda3std3__45__cpo5beginE)
_ZN39_INTERNAL_fceba760_4_k_cu_27a53d48_38534cuda3std3__45__cpo5beginE:
	.zero		1
	.type		_ZN39_INTERNAL_fceba760_4_k_cu_27a53d48_38534cuda3std3__441_GLOBAL__N__fceba760_4_k_cu_27a53d48_38536ignoreE,@object
	.size		_ZN39_INTERNAL_fceba760_4_k_cu_27a53d48_38534cuda3std3__441_GLOBAL__N__fceba760_4_k_cu_27a53d48_38536ignoreE,(_ZN39_INTERNAL_fceba760_4_k_cu_27a53d48_38534cute7productE - _ZN39_INTERNAL_fceba760_4_k_cu_27a53d48_38534cuda3std3__441_GLOBAL__N__fceba760_4_k_cu_27a53d48_38536ignoreE)
_ZN39_INTERNAL_fceba760_4_k_cu_27a53d48_38534cuda3std3__441_GLOBAL__N__fceba760_4_k_cu_27a53d48_38536ignoreE:
	.zero		1
	.type		_ZN39_INTERNAL_fceba760_4_k_cu_27a53d48_38534cute7productE,@object
	.size		_ZN39_INTERNAL_fceba760_4_k_cu_27a53d48_38534cute7productE,(_ZN39_INTERNAL_fceba760_4_k_cu_27a53d48_38534cuda3std3__45__cpo3endE - _ZN39_INTERNAL_fceba760_4_k_cu_27a53d48_38534cute7productE)
_ZN39_INTERNAL_fceba760_4_k_cu_27a53d48_38534cute7productE:
	.zero		1
	.type		_ZN39_INTERNAL_fceba760_4_k_cu_27a53d48_38534cuda3std3__45__cpo3endE,@object
	.size		_ZN39_INTERNAL_fceba760_4_k_cu_27a53d48_38534cuda3std3__45__cpo3endE,(_ZN39_INTERNAL_fceba760_4_k_cu_27a53d48_38534cuda3std3__419piecewise_constructE - _ZN39_INTERNAL_fceba760_4_k_cu_27a53d48_38534cuda3std3__45__cpo3endE)
_ZN39_INTERNAL_fceba760_4_k_cu_27a53d48_38534cuda3std3__45__cpo3endE:
	.zero		1
	.type		_ZN39_INTERNAL_fceba760_4_k_cu_27a53d48_38534cuda3std3__419piecewise_constructE,@object
	.size		_ZN39_INTERNAL_fceba760_4_k_cu_27a53d48_38534cuda3std3__419piecewise_constructE,(_ZN39_INTERNAL_fceba760_4_k_cu_27a53d48_38534cuda3std3__45__cpo4cendE - _ZN39_INTERNAL_fceba760_4_k_cu_27a53d48_38534cuda3std3__419piecewise_constructE)
_ZN39_INTERNAL_fceba760_4_k_cu_27a53d48_38534cuda3std3__419piecewise_constructE:
	.zero		1
	.type		_ZN39_INTERNAL_fceba760_4_k_cu_27a53d48_38534cuda3std3__45__cpo4cendE,@object
	.size		_ZN39_INTERNAL_fceba760_4_k_cu_27a53d48_38534cuda3std3__45__cpo4cendE,(_ZN39_INTERNAL_fceba760_4_k_cu_27a53d48_38534cuda3std6ranges3__45__cpo4swapE - _ZN39_INTERNAL_fceba760_4_k_cu_27a53d48_38534cuda3std3__45__cpo4cendE)
_ZN39_INTERNAL_fceba760_4_k_cu_27a53d48_38534cuda3std3__45__cpo4cendE:
	.zero		1
	.type		_ZN39_INTERNAL_fceba760_4_k_cu_27a53d48_38534cuda3std6ranges3__45__cpo4swapE,@object
	.size		_ZN39_INTERNAL_fceba760_4_k_cu_27a53d48_38534cuda3std6ranges3__45__cpo4swapE,(.L_10 - _ZN39_INTERNAL_fceba760_4_k_cu_27a53d48_38534cuda3std6ranges3__45__cpo4swapE)
_ZN39_INTERNAL_fceba760_4_k_cu_27a53d48_38534cuda3std6ranges3__45__cpo4swapE:
	.zero		1
.L_10:


//--------------------- .nv.constant0._ZN7cutlass13device_kernelINS_4conv6kernel13ConvUniversalINS1_16ConvProblemShapeILNS1_8OperatorE0ELi2EEENS1_10collective14CollectiveConvINS1_47MainloopSm100TmaUmmaWarpSpecializedImplicitGemmILS5_0ELi8ELi2ELi1ELi2EN4cute5tupleIJNSA_1CILi2EEENSC_ILi1EEESE_EEEEENSB_IJNSC_ILi64EEENSC_ILi128EEENSB_IJNSC_ILi32EEEEEEEEENS_10tfloat32_tESM_NSA_8TiledMMAINSA_8MMA_AtomIJNSA_17SM100_MMA_TF32_SSISM_SM_fLi64ELi128ELNSA_4UMMA5MajorE0ELSR_0ELNSQ_7ScaleInE0ELSS_0EEEEEENSA_6LayoutINSB_IJSE_SE_SE_EEENSB_IJNSC_ILi0EEESX_SX_EEEEENSB_IJNSA_10UnderscoreES10_S10_EEEEENS7_6detail27Sm100ImplicitGemmTileTraitsINSA_20SM90_TMA_LOAD_IM2COLENSA_14ComposedLayoutINSA_7SwizzleILi3ELi4ELi3EEENSA_18smem_ptr_flag_bitsILi32EEENSV_INSB_IJNSC_ILi8EEESJ_EEENSB_IJSJ_SE_EEEEEEEvEENS14_INSA_23SM90_TMA_LOAD_MULTICASTES1F_vEEEENS_8epilogue10collective18CollectiveEpilogueINS1K_23Sm100TmaWarpSpecializedILi4ELi2ELi16ELb1ELb0EEEJSL_NSB_IJNSV_ISH_SE_EENSV_ISJ_SE_EEEEESM_NSB_IJNSB_IJlllEEESE_SX_EEESM_S1T_NS1K_6fusion15FusionCallbacksIS1O_NS1U_17LinearCombinationISM_fSM_fLNS_15FloatRoundStyleE2EEESL_S1R_JEEENSA_5SM1004TMEM4LOAD26SM100_TMEM_LOAD_16dp128b8xES15_S1F_NSA_17SM75_U32x4_LDSM_NENSA_21SM90_TMA_STORE_IM2COLES1F_NSA_17SM90_U32x4_STSM_NENSA_39AutoVectorizingCopyWithAssumedAlignmentILi128EEEEEEvvEEEEvNT_6ParamsE --------------------------
	.section	.nv.constant0._ZN7cutlass13device_kernelINS_4conv6kernel13ConvUniversalINS1_16ConvProblemShapeILNS1_8OperatorE0ELi2EEENS1_10collective14CollectiveConvINS1_47MainloopSm100TmaUmmaWarpSpecializedImplicitGemmILS5_0ELi8ELi2ELi1ELi2EN4cute5tupleIJNSA_1CILi2EEENSC_ILi1EEESE_EEEEENSB_IJNSC_ILi64EEENSC_ILi128EEENSB_IJNSC_ILi32EEEEEEEEENS_10tfloat32_tESM_NSA_8TiledMMAINSA_8MMA_AtomIJNSA_17SM100_MMA_TF32_SSISM_SM_fLi64ELi128ELNSA_4UMMA5MajorE0ELSR_0ELNSQ_7ScaleInE0ELSS_0EEEEEENSA_6LayoutINSB_IJSE_SE_SE_EEENSB_IJNSC_ILi0EEESX_SX_EEEEENSB_IJNSA_10UnderscoreES10_S10_EEEEENS7_6detail27Sm100ImplicitGemmTileTraitsINSA_20SM90_TMA_LOAD_IM2COLENSA_14ComposedLayoutINSA_7SwizzleILi3ELi4ELi3EEENSA_18smem_ptr_flag_bitsILi32EEENSV_INSB_IJNSC_ILi8EEESJ_EEENSB_IJSJ_SE_EEEEEEEvEENS14_INSA_23SM90_TMA_LOAD_MULTICASTES1F_vEEEENS_8epilogue10collective18CollectiveEpilogueINS1K_23Sm100TmaWarpSpecializedILi4ELi2ELi16ELb1ELb0EEEJSL_NSB_IJNSV_ISH_SE_EENSV_ISJ_SE_EEEEESM_NSB_IJNSB_IJlllEEESE_SX_EEESM_S1T_NS1K_6fusion15FusionCallbacksIS1O_NS1U_17LinearCombinationISM_fSM_fLNS_15FloatRoundStyleE2EEESL_S1R_JEEENSA_5SM1004TMEM4LOAD26SM100_TMEM_LOAD_16dp128b8xES15_S1F_NSA_17SM75_U32x4_LDSM_NENSA_21SM90_TMA_STORE_IM2COLES1F_NSA_17SM90_U32x4_STSM_NENSA_39AutoVectorizingCopyWithAssumedAlignmentILi128EEEEEEvvEEEEvNT_6ParamsE,"a",@progbits
	.sectionflags	@""
	.align	4
.nv.constant0._ZN7cutlass13device_kernelINS_4conv6kernel13ConvUniversalINS1_16ConvProblemShapeILNS1_8OperatorE0ELi2EEENS1_10collective14CollectiveConvINS1_47MainloopSm100TmaUmmaWarpSpecializedImplicitGemmILS5_0ELi8ELi2ELi1ELi2EN4cute5tupleIJNSA_1CILi2EEENSC_ILi1EEESE_EEEEENSB_IJNSC_ILi64EEENSC_ILi128EEENSB_IJNSC_ILi32EEEEEEEEENS_10tfloat32_tESM_NSA_8TiledMMAINSA_8MMA_AtomIJNSA_17SM100_MMA_TF32_SSISM_SM_fLi64ELi128ELNSA_4UMMA5MajorE0ELSR_0ELNSQ_7ScaleInE0ELSS_0EEEEEENSA_6LayoutINSB_IJSE_SE_SE_EEENSB_IJNSC_ILi0EEESX_SX_EEEEENSB_IJNSA_10UnderscoreES10_S10_EEEEENS7_6detail27Sm100ImplicitGemmTileTraitsINSA_20SM90_TMA_LOAD_IM2COLENSA_14ComposedLayoutINSA_7SwizzleILi3ELi4ELi3EEENSA_18smem_ptr_flag_bitsILi32EEENSV_INSB_IJNSC_ILi8EEESJ_EEENSB_IJSJ_SE_EEEEEEEvEENS14_INSA_23SM90_TMA_LOAD_MULTICASTES1F_vEEEENS_8epilogue10collective18CollectiveEpilogueINS1K_23Sm100TmaWarpSpecializedILi4ELi2ELi16ELb1ELb0EEEJSL_NSB_IJNSV_ISH_SE_EENSV_ISJ_SE_EEEEESM_NSB_IJNSB_IJlllEEESE_SX_EEESM_S1T_NS1K_6fusion15FusionCallbacksIS1O_NS1U_17LinearCombinationISM_fSM_fLNS_15FloatRoundStyleE2EEESL_S1R_JEEENSA_5SM1004TMEM4LOAD26SM100_TMEM_LOAD_16dp128b8xES15_S1F_NSA_17SM75_U32x4_LDSM_NENSA_21SM90_TMA_STORE_IM2COLES1F_NSA_17SM90_U32x4_STSM_NENSA_39AutoVectorizingCopyWithAssumedAlignmentILi128EEEEEEvvEEEEvNT_6ParamsE:
	.zero		2944


//--------------------- SYMBOLS --------------------------

	.type		.nv.reservedSmem.offset0,@object
	.size		.nv.reservedSmem.offset0,0x4
	.type		.nv.reservedSmem.cap,@object
	.size		.nv.reservedSmem.cap,0x4
	.type		__assertfail,@function
